//
// Generated by NVIDIA NVVM Compiler
//
// Compiler Build ID: CL-36424714
// Cuda compilation tools, release 13.0, V13.0.88
// Based on NVVM 20.0.0
//

.version 9.0
.target sm_100
.address_size 64

	// .globl	_Z7computefifiifffffffPffffffffffS_S_ffffffffff
.extern .func  (.param .b32 func_retval0) vprintf
(
	.param .b64 vprintf_param_0,
	.param .b64 vprintf_param_1
)
;
.global .align 1 .b8 $str[7] = {37, 46, 49, 55, 103, 10};

.visible .entry _Z7computefifiifffffffPffffffffffS_S_ffffffffff(
	.param .f32 _Z7computefifiifffffffPffffffffffS_S_ffffffffff_param_0,
	.param .u32 _Z7computefifiifffffffPffffffffffS_S_ffffffffff_param_1,
	.param .f32 _Z7computefifiifffffffPffffffffffS_S_ffffffffff_param_2,
	.param .u32 _Z7computefifiifffffffPffffffffffS_S_ffffffffff_param_3,
	.param .u32 _Z7computefifiifffffffPffffffffffS_S_ffffffffff_param_4,
	.param .f32 _Z7computefifiifffffffPffffffffffS_S_ffffffffff_param_5,
	.param .f32 _Z7computefifiifffffffPffffffffffS_S_ffffffffff_param_6,
	.param .f32 _Z7computefifiifffffffPffffffffffS_S_ffffffffff_param_7,
	.param .f32 _Z7computefifiifffffffPffffffffffS_S_ffffffffff_param_8,
	.param .f32 _Z7computefifiifffffffPffffffffffS_S_ffffffffff_param_9,
	.param .f32 _Z7computefifiifffffffPffffffffffS_S_ffffffffff_param_10,
	.param .f32 _Z7computefifiifffffffPffffffffffS_S_ffffffffff_param_11,
	.param .u64 .ptr .align 1 _Z7computefifiifffffffPffffffffffS_S_ffffffffff_param_12,
	.param .f32 _Z7computefifiifffffffPffffffffffS_S_ffffffffff_param_13,
	.param .f32 _Z7computefifiifffffffPffffffffffS_S_ffffffffff_param_14,
	.param .f32 _Z7computefifiifffffffPffffffffffS_S_ffffffffff_param_15,
	.param .f32 _Z7computefifiifffffffPffffffffffS_S_ffffffffff_param_16,
	.param .f32 _Z7computefifiifffffffPffffffffffS_S_ffffffffff_param_17,
	.param .f32 _Z7computefifiifffffffPffffffffffS_S_ffffffffff_param_18,
	.param .f32 _Z7computefifiifffffffPffffffffffS_S_ffffffffff_param_19,
	.param .f32 _Z7computefifiifffffffPffffffffffS_S_ffffffffff_param_20,
	.param .f32 _Z7computefifiifffffffPffffffffffS_S_ffffffffff_param_21,
	.param .u64 .ptr .align 1 _Z7computefifiifffffffPffffffffffS_S_ffffffffff_param_22,
	.param .u64 .ptr .align 1 _Z7computefifiifffffffPffffffffffS_S_ffffffffff_param_23,
	.param .f32 _Z7computefifiifffffffPffffffffffS_S_ffffffffff_param_24,
	.param .f32 _Z7computefifiifffffffPffffffffffS_S_ffffffffff_param_25,
	.param .f32 _Z7computefifiifffffffPffffffffffS_S_ffffffffff_param_26,
	.param .f32 _Z7computefifiifffffffPffffffffffS_S_ffffffffff_param_27,
	.param .f32 _Z7computefifiifffffffPffffffffffS_S_ffffffffff_param_28,
	.param .f32 _Z7computefifiifffffffPffffffffffS_S_ffffffffff_param_29,
	.param .f32 _Z7computefifiifffffffPffffffffffS_S_ffffffffff_param_30,
	.param .f32 _Z7computefifiifffffffPffffffffffS_S_ffffffffff_param_31,
	.param .f32 _Z7computefifiifffffffPffffffffffS_S_ffffffffff_param_32,
	.param .f32 _Z7computefifiifffffffPffffffffffS_S_ffffffffff_param_33
)
{
	.local .align 8 .b8 	__local_depot0[8];
	.reg .b64 	%SP;
	.reg .b64 	%SPL;
	.reg .pred 	%p<61>;
	.reg .b32 	%r<84>;
	.reg .b32 	%f<331>;
	.reg .b64 	%rd<29>;
	.reg .b64 	%fd<2>;

	mov.u64 	%SPL, __local_depot0;
	cvta.local.u64 	%SP, %SPL;
	ld.param.f32 	%f329, [_Z7computefifiifffffffPffffffffffS_S_ffffffffff_param_0];
	ld.param.u32 	%r31, [_Z7computefifiifffffffPffffffffffS_S_ffffffffff_param_1];
	ld.param.u32 	%r32, [_Z7computefifiifffffffPffffffffffS_S_ffffffffff_param_3];
	ld.param.u32 	%r33, [_Z7computefifiifffffffPffffffffffS_S_ffffffffff_param_4];
	ld.param.f32 	%f64, [_Z7computefifiifffffffPffffffffffS_S_ffffffffff_param_9];
	ld.param.f32 	%f65, [_Z7computefifiifffffffPffffffffffS_S_ffffffffff_param_10];
	ld.param.f32 	%f66, [_Z7computefifiifffffffPffffffffffS_S_ffffffffff_param_11];
	ld.param.u64 	%rd10, [_Z7computefifiifffffffPffffffffffS_S_ffffffffff_param_12];
	ld.param.f32 	%f67, [_Z7computefifiifffffffPffffffffffS_S_ffffffffff_param_13];
	ld.param.f32 	%f68, [_Z7computefifiifffffffPffffffffffS_S_ffffffffff_param_14];
	ld.param.f32 	%f69, [_Z7computefifiifffffffPffffffffffS_S_ffffffffff_param_15];
	ld.param.f32 	%f70, [_Z7computefifiifffffffPffffffffffS_S_ffffffffff_param_16];
	ld.param.f32 	%f72, [_Z7computefifiifffffffPffffffffffS_S_ffffffffff_param_18];
	ld.param.f32 	%f73, [_Z7computefifiifffffffPffffffffffS_S_ffffffffff_param_19];
	ld.param.f32 	%f74, [_Z7computefifiifffffffPffffffffffS_S_ffffffffff_param_20];
	ld.param.f32 	%f75, [_Z7computefifiifffffffPffffffffffS_S_ffffffffff_param_21];
	ld.param.u64 	%rd11, [_Z7computefifiifffffffPffffffffffS_S_ffffffffff_param_22];
	ld.param.u64 	%rd12, [_Z7computefifiifffffffPffffffffffS_S_ffffffffff_param_23];
	ld.param.f32 	%f76, [_Z7computefifiifffffffPffffffffffS_S_ffffffffff_param_24];
	ld.param.f32 	%f77, [_Z7computefifiifffffffPffffffffffS_S_ffffffffff_param_25];
	ld.param.f32 	%f78, [_Z7computefifiifffffffPffffffffffS_S_ffffffffff_param_26];
	ld.param.f32 	%f79, [_Z7computefifiifffffffPffffffffffS_S_ffffffffff_param_27];
	cvta.to.global.u64 	%rd1, %rd10;
	cvta.to.global.u64 	%rd2, %rd12;
	cvta.to.global.u64 	%rd3, %rd11;
	setp.lt.s32 	%p1, %r31, 1;
	@%p1 bra 	$L__BB0_49;
	ld.param.f32 	%f318, [_Z7computefifiifffffffPffffffffffS_S_ffffffffff_param_33];
	ld.param.f32 	%f317, [_Z7computefifiifffffffPffffffffffS_S_ffffffffff_param_32];
	ld.param.f32 	%f316, [_Z7computefifiifffffffPffffffffffS_S_ffffffffff_param_31];
	ld.param.f32 	%f315, [_Z7computefifiifffffffPffffffffffS_S_ffffffffff_param_30];
	ld.param.f32 	%f314, [_Z7computefifiifffffffPffffffffffS_S_ffffffffff_param_29];
	ld.param.f32 	%f313, [_Z7computefifiifffffffPffffffffffS_S_ffffffffff_param_28];
	ld.param.f32 	%f312, [_Z7computefifiifffffffPffffffffffS_S_ffffffffff_param_17];
	ld.param.f32 	%f311, [_Z7computefifiifffffffPffffffffffS_S_ffffffffff_param_8];
	ld.param.f32 	%f310, [_Z7computefifiifffffffPffffffffffS_S_ffffffffff_param_5];
	ld.param.f32 	%f309, [_Z7computefifiifffffffPffffffffffS_S_ffffffffff_param_2];
	ld.param.f32 	%f329, [_Z7computefifiifffffffPffffffffffS_S_ffffffffff_param_0];
	add.f32 	%f1, %f309, 0f85A77369;
	mov.f32 	%f86, 0f3FB8AA3B;
	mov.f32 	%f87, 0f00000000;
	mul.rn.f32 	%f88, %f87, %f86;
	cvt.rzi.f32.f32 	%f89, %f88;
	abs.f32 	%f90, %f89;
	setp.gt.f32 	%p2, %f90, 0f42FC0000;
	mov.f32 	%f91, 0f42FC0000;
	copysign.f32 	%f92, %f89, %f91;
	selp.f32 	%f93, %f92, %f89, %p2;
	fma.rn.f32 	%f94, %f93, 0fBF317218, 0f00000000;
	fma.rn.f32 	%f95, %f93, 0f3102E308, %f94;
	mul.f32 	%f2, %f95, 0f3FB8AA3B;
	add.f32 	%f96, %f93, 0f4B40007D;
	mov.b32 	%r35, %f96;
	shl.b32 	%r36, %r35, 23;
	mov.b32 	%f3, %r36;
	mov.f32 	%f97, 0f0000000C;
	sub.f32 	%f98, %f97, %f310;
	fma.rn.f32 	%f4, %f98, 0f00000000, 0fFB81F147;
	mul.f32 	%f99, %f311, 0f00000000;
	mov.f32 	%f100, 0fFF800000;
	sub.f32 	%f101, %f100, %f64;
	mul.f32 	%f102, %f65, %f66;
	fma.rn.f32 	%f5, %f101, %f99, %f102;
	fma.rn.f32 	%f6, %f312, 0f85D245F3, %f72;
	abs.f32 	%f7, %f6;
	mul.f32 	%f103, %f6, %f6;
	fma.rn.f32 	%f104, %f103, 0f3C80F082, 0fBD563CAE;
	fma.rn.f32 	%f105, %f104, %f103, 0f3E085941;
	fma.rn.f32 	%f106, %f105, %f103, 0fBEAAA9ED;
	fma.rn.f32 	%f107, %f106, %f103, 0f00000000;
	fma.rn.f32 	%f8, %f107, %f6, %f6;
	mov.f32 	%f108, 0fA6C0CFCC;
	sub.f32 	%f109, %f108, %f75;
	div.rn.f32 	%f110, %f74, %f109;
	div.rn.f32 	%f9, %f73, %f110;
	add.f32 	%f10, %f76, 0f059D127D;
	abs.f32 	%f11, %f10;
	fma.rn.f32 	%f12, %f11, 0fBF000000, 0f3F000000;
	add.f32 	%f111, %f79, 0f059B74B4;
	add.f32 	%f13, %f111, 0fF9EF5AC5;
	sub.f32 	%f112, %f314, %f315;
	add.f32 	%f113, %f313, %f112;
	abs.f32 	%f14, %f113;
	abs.f32 	%f15, %f13;
	mul.f32 	%f16, %f14, 0f4B000000;
	neg.f32 	%f17, %f14;
	add.f32 	%f18, %f14, %f14;
	mov.b32 	%r37, %f15;
	mov.b32 	%r38, %f16;
	and.b32  	%r39, %r38, -8388608;
	and.b32  	%r40, %r37, 8388607;
	or.b32  	%r1, %r40, 1065353216;
	and.b32  	%r41, %r38, 8388607;
	or.b32  	%r42, %r41, 1065353216;
	mov.b32 	%f114, %r42;
	rcp.approx.ftz.f32 	%f19, %f114;
	sub.s32 	%r43, %r37, %r39;
	add.s32 	%r44, %r43, 192937984;
	and.b32  	%r2, %r44, -8388608;
	neg.f32 	%f20, %f114;
	mov.b32 	%f115, %r39;
	setp.leu.f32 	%p3, %f14, 0f00000000;
	setp.gt.u32 	%p4, %r37, 2139095039;
	selp.f32 	%f116, 0f7FFFFFFF, %f115, %p3;
	selp.f32 	%f21, 0f7FFFFFFF, %f116, %p4;
	div.rn.f32 	%f117, %f317, 0fF812819A;
	mul.f32 	%f118, %f117, 0f80000000;
	sub.f32 	%f119, %f118, %f318;
	sub.f32 	%f22, %f316, %f119;
	abs.f32 	%f120, %f22;
	setp.lt.f32 	%p5, %f120, 0f00800000;
	mul.f32 	%f122, %f120, 0f4B800000;
	selp.f32 	%f123, %f122, %f120, %p5;
	selp.f32 	%f124, 0fC1C00000, 0f00000000, %p5;
	mov.b32 	%r45, %f123;
	add.s32 	%r46, %r45, -1060439283;
	and.b32  	%r47, %r46, -8388608;
	sub.s32 	%r48, %r45, %r47;
	mov.b32 	%f125, %r48;
	cvt.rn.f32.s32 	%f126, %r47;
	fma.rn.f32 	%f127, %f126, 0f34000000, %f124;
	add.f32 	%f128, %f125, 0fBF800000;
	add.f32 	%f129, %f125, 0f3F800000;
	rcp.approx.ftz.f32 	%f130, %f129;
	add.f32 	%f131, %f128, %f128;
	mul.f32 	%f132, %f131, %f130;
	mul.f32 	%f133, %f132, %f132;
	sub.f32 	%f134, %f128, %f132;
	add.f32 	%f135, %f134, %f134;
	neg.f32 	%f136, %f132;
	fma.rn.f32 	%f137, %f136, %f128, %f135;
	mul.rn.f32 	%f138, %f130, %f137;
	fma.rn.f32 	%f139, %f133, 0f3A2C32E4, 0f3B52E7DB;
	fma.rn.f32 	%f140, %f139, %f133, 0f3C93BB73;
	fma.rn.f32 	%f141, %f140, %f133, 0f3DF6384F;
	mul.rn.f32 	%f142, %f141, %f133;
	fma.rn.f32 	%f143, %f132, 0f3FB8AA3B, %f127;
	sub.f32 	%f144, %f127, %f143;
	fma.rn.f32 	%f145, %f132, 0f3FB8AA3B, %f144;
	fma.rn.f32 	%f146, %f138, 0f3FB8AA3B, %f145;
	fma.rn.f32 	%f147, %f132, 0f32A55E34, %f146;
	mul.f32 	%f148, %f142, 0f40400000;
	fma.rn.f32 	%f149, %f148, %f138, %f147;
	fma.rn.f32 	%f150, %f142, %f132, %f149;
	add.rn.f32 	%f151, %f143, %f150;
	neg.f32 	%f152, %f143;
	add.rn.f32 	%f153, %f151, %f152;
	neg.f32 	%f154, %f153;
	add.rn.f32 	%f155, %f150, %f154;
	mov.f32 	%f156, 0f855AB76C;
	mul.rn.f32 	%f157, %f151, %f156;
	neg.f32 	%f158, %f157;
	fma.rn.f32 	%f159, %f151, 0f855AB76C, %f158;
	fma.rn.f32 	%f160, %f155, 0f855AB76C, %f159;
	cvt.rni.f32.f32 	%f161, %f157;
	sub.f32 	%f162, %f157, %f161;
	add.f32 	%f163, %f162, %f160;
	fma.rn.f32 	%f164, %f163, 0f391FCB8E, 0f3AAF85ED;
	fma.rn.f32 	%f165, %f164, %f163, 0f3C1D9856;
	fma.rn.f32 	%f166, %f165, %f163, 0f3D6357BB;
	fma.rn.f32 	%f167, %f166, %f163, 0f3E75FDEC;
	fma.rn.f32 	%f168, %f167, %f163, 0f3F317218;
	fma.rn.f32 	%f169, %f168, %f163, 0f3F800000;
	cvt.rzi.s32.f32 	%r49, %f161;
	setp.gt.f32 	%p6, %f161, 0f00000000;
	selp.b32 	%r50, 0, -2097152000, %p6;
	add.s32 	%r51, %r50, 2130706432;
	mov.b32 	%f170, %r51;
	mul.f32 	%f171, %f169, %f170;
	shl.b32 	%r52, %r49, 23;
	sub.s32 	%r53, %r52, %r50;
	mov.b32 	%f172, %r53;
	mul.f32 	%f173, %f171, %f172;
	abs.f32 	%f174, %f157;
	setp.gt.f32 	%p7, %f174, 0f43180000;
	setp.lt.f32 	%p8, %f157, 0f00000000;
	selp.f32 	%f175, 0f00000000, 0f7F800000, %p8;
	selp.f32 	%f176, %f175, %f173, %p7;
	setp.nan.f32 	%p9, %f120, %f120;
	setp.eq.f32 	%p10, %f22, 0f00000000;
	setp.eq.f32 	%p11, %f120, 0f7F800000;
	setp.geu.f32 	%p12, %f22, 0f00000000;
	add.f32 	%f177, %f22, %f22;
	mov.b32 	%r54, %f177;
	and.b32  	%r55, %r54, 2147483647;
	xor.b32  	%r56, %r55, 2139095040;
	mov.b32 	%f178, %r56;
	add.rn.f32 	%f179, %f22, %f156;
	and.b32  	%r3, %r32, 15;
	and.b32  	%r4, %r32, 7;
	and.b32  	%r5, %r32, 2147483632;
	and.b32  	%r6, %r32, 3;
	selp.f32 	%f180, %f176, 0f7FFFFFFF, %p12;
	selp.f32 	%f181, %f178, %f180, %p11;
	selp.f32 	%f182, %f178, %f181, %p10;
	selp.f32 	%f23, %f179, %f182, %p9;
	neg.s32 	%r7, %r5;
	mov.b32 	%r73, 0;
	ex2.approx.ftz.f32 	%f183, %f2;
	mul.f32 	%f184, %f183, %f3;
$L__BB0_2:
	setp.leu.f32 	%p13, %f329, %f1;
	@%p13 bra 	$L__BB0_48;
	setp.lt.s32 	%p14, %r32, 1;
	mov.f32 	%f185, 0f3E000000;
	div.approx.ftz.f32 	%f186, %f185, %f184;
	fma.rn.f32 	%f187, %f184, 0f40000000, %f186;
	add.f32 	%f188, %f329, %f187;
	setp.ltu.f32 	%p15, %f188, %f4;
	selp.f32 	%f329, %f188, %f5, %p15;
	@%p14 bra 	$L__BB0_18;
	setp.lt.u32 	%p16, %r32, 16;
	setp.ge.f32 	%p17, %f7, 0f3F19999A;
	setp.ge.f32 	%p18, %f7, 0f41102CB4;
	mul.f32 	%f189, %f7, 0f4038AA3B;
	ex2.approx.ftz.f32 	%f190, %f189;
	add.f32 	%f191, %f190, 0f3F800000;
	rcp.approx.ftz.f32 	%f192, %f191;
	fma.rn.f32 	%f193, %f192, 0fC0000000, 0f3F800000;
	selp.f32 	%f194, 0f3F800000, %f193, %p18;
	copysign.f32 	%f195, %f6, %f194;
	selp.f32 	%f196, %f195, %f8, %p17;
	cvt.rmi.f32.f32 	%f197, %f196;
	mov.f32 	%f198, 0f40800000;
	mul.rn.f32 	%f199, %f197, %f198;
	mov.f32 	%f200, 0f3F800000;
	mul.rn.f32 	%f201, %f199, %f200;
	mul.rn.f32 	%f202, %f201, %f200;
	mul.rn.f32 	%f203, %f202, %f200;
	mul.f32 	%f204, %f70, %f203;
	sub.f32 	%f205, %f69, %f204;
	abs.f32 	%f206, %f205;
	fma.rn.f32 	%f26, %f68, %f206, %f67;
	mov.b32 	%r75, 0;
	@%p16 bra 	$L__BB0_7;
	add.s64 	%rd28, %rd1, 32;
	mov.u32 	%r80, %r7;
$L__BB0_6:
	.pragma "nounroll";
	st.global.f32 	[%rd28+-32], %f26;
	st.global.f32 	[%rd28+-28], %f26;
	st.global.f32 	[%rd28+-24], %f26;
	st.global.f32 	[%rd28+-20], %f26;
	st.global.f32 	[%rd28+-16], %f26;
	st.global.f32 	[%rd28+-12], %f26;
	st.global.f32 	[%rd28+-8], %f26;
	st.global.f32 	[%rd28+-4], %f26;
	st.global.f32 	[%rd28], %f26;
	st.global.f32 	[%rd28+4], %f26;
	st.global.f32 	[%rd28+8], %f26;
	st.global.f32 	[%rd28+12], %f26;
	st.global.f32 	[%rd28+16], %f26;
	st.global.f32 	[%rd28+20], %f26;
	st.global.f32 	[%rd28+24], %f26;
	st.global.f32 	[%rd28+28], %f26;
	add.s32 	%r80, %r80, 16;
	add.s64 	%rd28, %rd28, 64;
	setp.eq.s32 	%p19, %r80, 0;
	mov.u32 	%r75, %r5;
	@%p19 bra 	$L__BB0_7;
	bra.uni 	$L__BB0_6;
$L__BB0_7:
	setp.eq.s32 	%p20, %r3, 0;
	@%p20 bra 	$L__BB0_17;
	add.s32 	%r58, %r3, -1;
	setp.lt.u32 	%p21, %r58, 7;
	@%p21 bra 	$L__BB0_10;
	mul.wide.u32 	%rd13, %r75, 4;
	add.s64 	%rd14, %rd1, %rd13;
	st.global.f32 	[%rd14], %f26;
	st.global.f32 	[%rd14+4], %f26;
	st.global.f32 	[%rd14+8], %f26;
	st.global.f32 	[%rd14+12], %f26;
	st.global.f32 	[%rd14+16], %f26;
	st.global.f32 	[%rd14+20], %f26;
	st.global.f32 	[%rd14+24], %f26;
	st.global.f32 	[%rd14+28], %f26;
	add.s32 	%r75, %r75, 8;
$L__BB0_10:
	setp.eq.s32 	%p22, %r4, 0;
	@%p22 bra 	$L__BB0_17;
	add.s32 	%r59, %r4, -1;
	setp.lt.u32 	%p23, %r59, 3;
	@%p23 bra 	$L__BB0_13;
	mul.wide.u32 	%rd15, %r75, 4;
	add.s64 	%rd16, %rd1, %rd15;
	st.global.f32 	[%rd16], %f26;
	st.global.f32 	[%rd16+4], %f26;
	st.global.f32 	[%rd16+8], %f26;
	st.global.f32 	[%rd16+12], %f26;
	add.s32 	%r75, %r75, 4;
$L__BB0_13:
	setp.eq.s32 	%p24, %r6, 0;
	@%p24 bra 	$L__BB0_17;
	setp.eq.s32 	%p25, %r6, 1;
	mul.wide.u32 	%rd17, %r75, 4;
	add.s64 	%rd5, %rd1, %rd17;
	st.global.f32 	[%rd5], %f26;
	@%p25 bra 	$L__BB0_17;
	setp.eq.s32 	%p26, %r6, 2;
	st.global.f32 	[%rd5+4], %f26;
	@%p26 bra 	$L__BB0_17;
	st.global.f32 	[%rd5+8], %f26;
$L__BB0_17:
	mov.f32 	%f207, 0fEAFEEBA7;
	div.rn.f32 	%f208, %f207, %f26;
	div.rn.f32 	%f209, %f208, 0f05892D24;
	add.f32 	%f329, %f9, %f209;
$L__BB0_18:
	setp.lt.s32 	%p27, %r33, 1;
	@%p27 bra 	$L__BB0_48;
	setp.eq.f32 	%p28, %f22, 0f3F800000;
	setp.gt.f32 	%p29, %f10, 0f3F0F5C29;
	setp.gt.f32 	%p30, %f11, 0f3F0F5C29;
	setp.eq.f32 	%p31, %f11, 0f3F800000;
	rsqrt.approx.ftz.f32 	%f210, %f12;
	mul.f32 	%f211, %f12, %f210;
	mul.f32 	%f212, %f210, 0f3F000000;
	neg.f32 	%f213, %f211;
	fma.rn.f32 	%f214, %f213, %f212, 0f3F000000;
	fma.rn.f32 	%f215, %f211, %f214, %f211;
	selp.f32 	%f216, 0f00000000, %f215, %p31;
	selp.f32 	%f217, %f216, %f11, %p30;
	copysign.f32 	%f218, %f10, %f217;
	mul.f32 	%f219, %f218, %f218;
	fma.rn.f32 	%f220, %f219, 0f3D10ECEF, 0f3C8B1ABB;
	fma.rn.f32 	%f221, %f220, %f219, 0f3CFC028C;
	fma.rn.f32 	%f222, %f221, %f219, 0f3D372139;
	fma.rn.f32 	%f223, %f222, %f219, 0f3D9993DB;
	fma.rn.f32 	%f224, %f223, %f219, 0f3E2AAAC6;
	mul.f32 	%f225, %f219, %f224;
	fma.rn.f32 	%f226, %f225, %f218, %f218;
	neg.f32 	%f227, %f226;
	selp.f32 	%f228, %f226, %f227, %p30;
	fma.rn.f32 	%f229, 0f3F6EE581, 0f3FD774EB, %f228;
	selp.f32 	%f230, %f226, %f229, %p29;
	add.f32 	%f231, %f230, %f230;
	selp.f32 	%f232, %f231, %f230, %p30;
	abs.f32 	%f233, %f232;
	mov.f32 	%f234, 0f3FB8AA3B;
	mul.rn.f32 	%f235, %f233, %f234;
	cvt.rzi.f32.f32 	%f236, %f235;
	abs.f32 	%f237, %f236;
	setp.gt.f32 	%p32, %f237, 0f42FC0000;
	mov.f32 	%f238, 0f42FC0000;
	copysign.f32 	%f239, %f236, %f238;
	selp.f32 	%f240, %f239, %f236, %p32;
	fma.rn.f32 	%f241, %f240, 0fBF317218, %f233;
	fma.rn.f32 	%f242, %f240, 0f3102E308, %f241;
	mul.f32 	%f243, %f242, 0f3FB8AA3B;
	add.f32 	%f244, %f240, 0f4B40007D;
	mov.b32 	%r60, %f244;
	shl.b32 	%r61, %r60, 23;
	mov.b32 	%f245, %r61;
	ex2.approx.ftz.f32 	%f246, %f243;
	mul.f32 	%f247, %f246, %f245;
	mov.f32 	%f248, 0fBE000000;
	div.approx.ftz.f32 	%f249, %f248, %f247;
	fma.rn.f32 	%f250, %f247, 0f40000000, %f249;
	mul.f32 	%f251, %f232, %f232;
	fma.rn.f32 	%f252, %f251, 0f363D0ADA, 0f394FFF49;
	fma.rn.f32 	%f253, %f252, %f251, 0f3C08889A;
	fma.rn.f32 	%f254, %f253, %f251, 0f3E2AAAAB;
	mul.f32 	%f255, %f251, %f254;
	fma.rn.f32 	%f256, %f255, %f232, %f232;
	setp.ge.f32 	%p33, %f233, 0f3F800000;
	copysign.f32 	%f257, %f232, %f250;
	selp.f32 	%f29, %f257, %f256, %p33;
	@%p28 bra 	$L__BB0_26;
	mov.b32 	%r81, 0;
$L__BB0_21:
	setp.lt.f32 	%p34, %f15, %f14;
	mul.wide.u32 	%rd18, %r81, 4;
	add.s64 	%rd9, %rd3, %rd18;
	st.global.f32 	[%rd9], %f29;
	mov.f32 	%f328, %f15;
	@%p34 bra 	$L__BB0_47;
	setp.gtu.f32 	%p35, %f15, %f16;
	@%p35 bra 	$L__BB0_43;
	div.approx.f32 	%f258, %f15, %f14;
	cvt.rzi.f32.f32 	%f326, %f258;
	fma.rn.f32 	%f46, %f17, %f326, %f15;
	mov.b32 	%r24, %f46;
	mov.b32 	%r63, %f14;
	setp.lt.u32 	%p36, %r24, %r63;
	@%p36 bra 	$L__BB0_42;
	setp.lt.u32 	%p37, %r24, -2147483647;
	@%p37 bra 	$L__BB0_40;
	add.f32 	%f262, %f326, 0fBF800000;
	setp.lt.f32 	%p40, %f46, %f17;
	add.f32 	%f263, %f262, 0fBF800000;
	selp.f32 	%f326, %f263, %f262, %p40;
	bra.uni 	$L__BB0_42;
$L__BB0_26:
	mov.b32 	%r77, 0;
$L__BB0_27:
	setp.lt.f32 	%p47, %f15, %f14;
	mul.wide.u32 	%rd21, %r77, 4;
	add.s64 	%rd6, %rd3, %rd21;
	st.global.f32 	[%rd6], %f29;
	mov.f32 	%f324, %f15;
	@%p47 bra 	$L__BB0_39;
	setp.gtu.f32 	%p48, %f15, %f16;
	@%p48 bra 	$L__BB0_35;
	div.approx.f32 	%f283, %f15, %f14;
	cvt.rzi.f32.f32 	%f322, %f283;
	fma.rn.f32 	%f32, %f17, %f322, %f15;
	mov.b32 	%r15, %f32;
	mov.b32 	%r67, %f14;
	setp.lt.u32 	%p49, %r15, %r67;
	@%p49 bra 	$L__BB0_34;
	setp.gt.u32 	%p50, %r15, -2147483648;
	@%p50 bra 	$L__BB0_33;
	add.f32 	%f322, %f322, 0f3F800000;
	setp.ltu.f32 	%p51, %f32, %f18;
	@%p51 bra 	$L__BB0_34;
	add.f32 	%f284, %f322, 0f3F800000;
	fma.rn.f32 	%f285, %f14, 0fC0400000, %f32;
	setp.ge.f32 	%p52, %f285, 0f00000000;
	add.f32 	%f286, %f284, 0f3F800000;
	selp.f32 	%f322, %f286, %f284, %p52;
	bra.uni 	$L__BB0_34;
$L__BB0_33:
	add.f32 	%f287, %f322, 0fBF800000;
	setp.lt.f32 	%p53, %f32, %f17;
	add.f32 	%f288, %f287, 0fBF800000;
	selp.f32 	%f322, %f288, %f287, %p53;
$L__BB0_34:
	fma.rn.f32 	%f324, %f17, %f322, %f15;
	bra.uni 	$L__BB0_39;
$L__BB0_35:
	mov.b32 	%f323, %r1;
	setp.eq.s32 	%p54, %r2, 0;
	@%p54 bra 	$L__BB0_38;
	mov.u32 	%r78, %r1;
	mov.u32 	%r79, %r2;
$L__BB0_37:
	min.u32 	%r68, %r79, 192937984;
	add.s32 	%r69, %r78, %r68;
	mov.b32 	%f289, %r69;
	mul.f32 	%f290, %f19, %f289;
	fma.rn.f32 	%f291, %f20, %f290, %f289;
	fma.rn.f32 	%f292, %f291, %f19, %f290;
	fma.rn.f32 	%f293, %f20, %f292, %f289;
	fma.rz.f32 	%f294, %f293, %f19, %f292;
	cvt.rzi.f32.f32 	%f295, %f294;
	fma.rn.f32 	%f323, %f20, %f295, %f289;
	sub.s32 	%r79, %r79, %r68;
	mov.b32 	%r78, %f323;
	setp.ne.s32 	%p55, %r79, 0;
	setp.ne.s32 	%p56, %r78, 0;
	and.pred  	%p57, %p55, %p56;
	@%p57 bra 	$L__BB0_37;
$L__BB0_38:
	mul.f32 	%f297, %f323, 0f34000000;
	mul.f32 	%f324, %f21, %f297;
$L__BB0_39:
	abs.f32 	%f298, %f324;
	setp.nan.f32 	%p58, %f298, %f298;
	copysign.f32 	%f299, %f13, %f324;
	selp.f32 	%f300, %f324, %f299, %p58;
	mul.f32 	%f301, %f78, %f300;
	div.rn.f32 	%f302, %f77, %f301;
	mul.f32 	%f303, %f302, 0fD01B0BED;
	mul.f32 	%f304, %f303, 0f05C3242C;
	mul.wide.u32 	%rd22, %r77, 4;
	add.s64 	%rd23, %rd2, %rd22;
	st.global.f32 	[%rd23], %f304;
	ld.global.f32 	%f305, [%rd6];
	add.f32 	%f306, %f305, %f304;
	add.f32 	%f307, %f306, 0f3F800000;
	add.f32 	%f329, %f329, %f307;
	add.s32 	%r77, %r77, 1;
	setp.eq.s32 	%p59, %r77, %r33;
	@%p59 bra 	$L__BB0_48;
	bra.uni 	$L__BB0_27;
$L__BB0_40:
	add.f32 	%f326, %f326, 0f3F800000;
	setp.ltu.f32 	%p38, %f46, %f18;
	@%p38 bra 	$L__BB0_42;
	add.f32 	%f259, %f326, 0f3F800000;
	fma.rn.f32 	%f260, %f14, 0fC0400000, %f46;
	setp.ge.f32 	%p39, %f260, 0f00000000;
	add.f32 	%f261, %f259, 0f3F800000;
	selp.f32 	%f326, %f261, %f259, %p39;
$L__BB0_42:
	fma.rn.f32 	%f328, %f17, %f326, %f15;
	bra.uni 	$L__BB0_47;
$L__BB0_43:
	mov.b32 	%f327, %r1;
	setp.eq.s32 	%p41, %r2, 0;
	@%p41 bra 	$L__BB0_46;
	mov.u32 	%r82, %r1;
	mov.u32 	%r83, %r2;
$L__BB0_45:
	min.u32 	%r64, %r83, 192937984;
	add.s32 	%r65, %r82, %r64;
	mov.b32 	%f264, %r65;
	mul.f32 	%f265, %f19, %f264;
	fma.rn.f32 	%f266, %f20, %f265, %f264;
	fma.rn.f32 	%f267, %f266, %f19, %f265;
	fma.rn.f32 	%f268, %f20, %f267, %f264;
	fma.rz.f32 	%f269, %f268, %f19, %f267;
	cvt.rzi.f32.f32 	%f270, %f269;
	fma.rn.f32 	%f327, %f20, %f270, %f264;
	sub.s32 	%r83, %r83, %r64;
	mov.b32 	%r82, %f327;
	setp.ne.s32 	%p42, %r83, 0;
	setp.ne.s32 	%p43, %r82, 0;
	and.pred  	%p44, %p42, %p43;
	@%p44 bra 	$L__BB0_45;
$L__BB0_46:
	mul.f32 	%f272, %f327, 0f34000000;
	mul.f32 	%f328, %f21, %f272;
$L__BB0_47:
	abs.f32 	%f273, %f328;
	setp.nan.f32 	%p45, %f273, %f273;
	copysign.f32 	%f274, %f13, %f328;
	selp.f32 	%f275, %f328, %f274, %p45;
	mul.f32 	%f276, %f78, %f275;
	div.rn.f32 	%f277, %f77, %f276;
	mul.f32 	%f278, %f277, 0fD01B0BED;
	mul.f32 	%f279, %f278, 0f05C3242C;
	mul.wide.u32 	%rd19, %r81, 4;
	add.s64 	%rd20, %rd2, %rd19;
	st.global.f32 	[%rd20], %f279;
	ld.global.f32 	%f280, [%rd9];
	add.f32 	%f281, %f280, %f279;
	add.f32 	%f282, %f281, %f23;
	add.f32 	%f329, %f329, %f282;
	add.s32 	%r81, %r81, 1;
	setp.ne.s32 	%p46, %r81, %r33;
	@%p46 bra 	$L__BB0_21;
$L__BB0_48:
	ld.param.u32 	%r72, [_Z7computefifiifffffffPffffffffffS_S_ffffffffff_param_1];
	add.s32 	%r73, %r73, 1;
	setp.ne.s32 	%p60, %r73, %r72;
	@%p60 bra 	$L__BB0_2;
$L__BB0_49:
	add.u64 	%rd24, %SP, 0;
	add.u64 	%rd25, %SPL, 0;
	cvt.f64.f32 	%fd1, %f329;
	st.local.f64 	[%rd25], %fd1;
	mov.u64 	%rd26, $str;
	cvta.global.u64 	%rd27, %rd26;
	{ // callseq 0, 0
	.param .b64 param0;
	st.param.b64 	[param0], %rd27;
	.param .b64 param1;
	st.param.b64 	[param1], %rd24;
	.param .b32 retval0;
	call.uni (retval0), 
	vprintf, 
	(
	param0, 
	param1
	);
	ld.param.b32 	%r70, [retval0];
	} // callseq 0
	ret;

}


// ===== COMPILED SASS (sm_100) =====

	.target	sm_100

	.elftype	@"ET_EXEC"


//--------------------- .note.nv.tkinfo           --------------------------
	.section	.note.nv.tkinfo,"",@"SHT_NOTE"
	.sectionflags	@"SHF_NOTE_NV_TKINFO"
	.tkinfo
        /*0018*/ 	.word	0x00000002
        /*0030*/ 	.string	""
        /*0030*/ 	.string	"ptxas"
        /*0030*/ 	.string	"Cuda compilation tools, release 13.0, V13.0.88"
        /*0030*/ 	.string	"Build cuda_13.0.r13.0/compiler.36424714_0"
        /*0030*/ 	.string	"-arch sm_100 -m 64 "



//--------------------- .note.nv.cuinfo           --------------------------
	.section	.note.nv.cuinfo,"",@"SHT_NOTE"
	.sectionflags	@"SHF_NOTE_NV_CUINFO"
        /*0018*/ 	.short	0x0002
        /*001a*/ 	.short	0x0064
        /*001c*/ 	.short	0x0082
	.zero		2


//--------------------- .nv.info                  --------------------------
	.section	.nv.info,"",@"SHT_CUDA_INFO"
	.align	4


	//----- nvinfo : EIATTR_REGCOUNT
	.align		4
        /*0000*/ 	.byte	0x04, 0x2f
        /*0002*/ 	.short	(.L_2 - .L_1)
	.align		4
.L_1:
        /*0004*/ 	.word	index@(_Z7computefifiifffffffPffffffffffS_S_ffffffffff)
        /*0008*/ 	.word	0x0000001f


	//----- nvinfo : EIATTR_FRAME_SIZE
	.align		4
.L_2:
        /*000c*/ 	.byte	0x04, 0x11
        /*000e*/ 	.short	(.L_4 - .L_3)
	.align		4
.L_3:
        /*0010*/ 	.word	index@($__internal_0_$__cuda_sm3x_div_rn_noftz_f32_slowpath)
        /*0014*/ 	.word	0x00000008


	//----- nvinfo : EIATTR_FRAME_SIZE
	.align		4
.L_4:
        /*0018*/ 	.byte	0x04, 0x11
        /*001a*/ 	.short	(.L_6 - .L_5)
	.align		4
.L_5:
        /*001c*/ 	.word	index@(_Z7computefifiifffffffPffffffffffS_S_ffffffffff)
        /*0020*/ 	.word	0x00000008


	//----- nvinfo : EIATTR_MIN_STACK_SIZE
	.align		4
.L_6:
        /*0024*/ 	.byte	0x04, 0x12
        /*0026*/ 	.short	(.L_8 - .L_7)
	.align		4
.L_7:
        /*0028*/ 	.word	index@(_Z7computefifiifffffffPffffffffffS_S_ffffffffff)
        /*002c*/ 	.word	0x00000008
.L_8:


//--------------------- .nv.compat                --------------------------
	.section	.nv.compat,"",@"SHT_CUDA_COMPAT_INFO"
	.align	4
        /*0000*/ 	.byte	0x02, 0x09, 0x00, 0x00, 0x02, 0x02, 0x01, 0x00, 0x02, 0x05, 0x05, 0x00, 0x03, 0x07, 0x01, 0x01
        /*0010*/ 	.byte	0x02, 0x03, 0x00, 0x00, 0x02, 0x06, 0x01, 0x00, 0x04, 0x0b, 0x08, 0x00, 0x01, 0x00, 0x00, 0x00
        /*0020*/ 	.byte	0x00, 0x00, 0x00, 0x00


//--------------------- .nv.info._Z7computefifiifffffffPffffffffffS_S_ffffffffff --------------------------
	.section	.nv.info._Z7computefifiifffffffPffffffffffS_S_ffffffffff,"",@"SHT_CUDA_INFO"
	.sectionflags	@""
	.align	4


	//----- nvinfo : EIATTR_CUDA_API_VERSION
	.align		4
        /*0000*/ 	.byte	0x04, 0x37
        /*0002*/ 	.short	(.L_10 - .L_9)
.L_9:
        /*0004*/ 	.word	0x00000082


	//----- nvinfo : EIATTR_KPARAM_INFO
	.align		4
.L_10:
        /*0008*/ 	.byte	0x04, 0x17
        /*000a*/ 	.short	(.L_12 - .L_11)
.L_11:
        /*000c*/ 	.word	0x00000000
        /*0010*/ 	.short	0x0021
        /*0012*/ 	.short	0x0094
        /*0014*/ 	.byte	0x00, 0xf0, 0x11, 0x00


	//----- nvinfo : EIATTR_KPARAM_INFO
	.align		4
.L_12:
        /*0018*/ 	.byte	0x04, 0x17
        /*001a*/ 	.short	(.L_14 - .L_13)
.L_13:
        /*001c*/ 	.word	0x00000000
        /*0020*/ 	.short	0x0020
        /*0022*/ 	.short	0x0090
        /*0024*/ 	.byte	0x00, 0xf0, 0x11, 0x00


	//----- nvinfo : EIATTR_KPARAM_INFO
	.align		4
.L_14:
        /*0028*/ 	.byte	0x04, 0x17
        /*002a*/ 	.short	(.L_16 - .L_15)
.L_15:
        /*002c*/ 	.word	0x00000000
        /*0030*/ 	.short	0x001f
        /*0032*/ 	.short	0x008c
        /*0034*/ 	.byte	0x00, 0xf0, 0x11, 0x00


	//----- nvinfo : EIATTR_KPARAM_INFO
	.align		4
.L_16:
        /*0038*/ 	.byte	0x04, 0x17
        /*003a*/ 	.short	(.L_18 - .L_17)
.L_17:
        /*003c*/ 	.word	0x00000000
        /*0040*/ 	.short	0x001e
        /*0042*/ 	.short	0x0088
        /*0044*/ 	.byte	0x00, 0xf0, 0x11, 0x00


	//----- nvinfo : EIATTR_KPARAM_INFO
	.align		4
.L_18:
        /*0048*/ 	.byte	0x04, 0x17
        /*004a*/ 	.short	(.L_20 - .L_19)
.L_19:
        /*004c*/ 	.word	0x00000000
        /*0050*/ 	.short	0x001d
        /*0052*/ 	.short	0x0084
        /*0054*/ 	.byte	0x00, 0xf0, 0x11, 0x00


	//----- nvinfo : EIATTR_KPARAM_INFO
	.align		4
.L_20:
        /*0058*/ 	.byte	0x04, 0x17
        /*005a*/ 	.short	(.L_22 - .L_21)
.L_21:
        /*005c*/ 	.word	0x00000000
        /*0060*/ 	.short	0x001c
        /*0062*/ 	.short	0x0080
        /*0064*/ 	.byte	0x00, 0xf0, 0x11, 0x00


	//----- nvinfo : EIATTR_KPARAM_INFO
	.align		4
.L_22:
        /*0068*/ 	.byte	0x04, 0x17
        /*006a*/ 	.short	(.L_24 - .L_23)
.L_23:
        /*006c*/ 	.word	0x00000000
        /*0070*/ 	.short	0x001b
        /*0072*/ 	.short	0x007c
        /*0074*/ 	.byte	0x00, 0xf0, 0x11, 0x00


	//----- nvinfo : EIATTR_KPARAM_INFO
	.align		4
.L_24:
        /*0078*/ 	.byte	0x04, 0x17
        /*007a*/ 	.short	(.L_26 - .L_25)
.L_25:
        /*007c*/ 	.word	0x00000000
        /*0080*/ 	.short	0x001a
        /*0082*/ 	.short	0x0078
        /*0084*/ 	.byte	0x00, 0xf0, 0x11, 0x00


	//----- nvinfo : EIATTR_KPARAM_INFO
	.align		4
.L_26:
        /*0088*/ 	.byte	0x04, 0x17
        /*008a*/ 	.short	(.L_28 - .L_27)
.L_27:
        /*008c*/ 	.word	0x00000000
        /*0090*/ 	.short	0x0019
        /*0092*/ 	.short	0x0074
        /*0094*/ 	.byte	0x00, 0xf0, 0x11, 0x00


	//----- nvinfo : EIATTR_KPARAM_INFO
	.align		4
.L_28:
        /*0098*/ 	.byte	0x04, 0x17
        /*009a*/ 	.short	(.L_30 - .L_29)
.L_29:
        /*009c*/ 	.word	0x00000000
        /*00a0*/ 	.short	0x0018
        /*00a2*/ 	.short	0x0070
        /*00a4*/ 	.byte	0x00, 0xf0, 0x11, 0x00


	//----- nvinfo : EIATTR_KPARAM_INFO
	.align		4
.L_30:
        /*00a8*/ 	.byte	0x04, 0x17
        /*00aa*/ 	.short	(.L_32 - .L_31)
.L_31:
        /*00ac*/ 	.word	0x00000000
        /*00b0*/ 	.short	0x0017
        /*00b2*/ 	.short	0x0068
        /*00b4*/ 	.byte	0x00, 0xf5, 0x21, 0x00


	//----- nvinfo : EIATTR_KPARAM_INFO
	.align		4
.L_32:
        /*00b8*/ 	.byte	0x04, 0x17
        /*00ba*/ 	.short	(.L_34 - .L_33)
.L_33:
        /*00bc*/ 	.word	0x00000000
        /*00c0*/ 	.short	0x0016
        /*00c2*/ 	.short	0x0060
        /*00c4*/ 	.byte	0x00, 0xf5, 0x21, 0x00


	//----- nvinfo : EIATTR_KPARAM_INFO
	.align		4
.L_34:
        /*00c8*/ 	.byte	0x04, 0x17
        /*00ca*/ 	.short	(.L_36 - .L_35)
.L_35:
        /*00cc*/ 	.word	0x00000000
        /*00d0*/ 	.short	0x0015
        /*00d2*/ 	.short	0x0058
        /*00d4*/ 	.byte	0x00, 0xf0, 0x11, 0x00


	//----- nvinfo : EIATTR_KPARAM_INFO
	.align		4
.L_36:
        /*00d8*/ 	.byte	0x04, 0x17
        /*00da*/ 	.short	(.L_38 - .L_37)
.L_37:
        /*00dc*/ 	.word	0x00000000
        /*00e0*/ 	.short	0x0014
        /*00e2*/ 	.short	0x0054
        /*00e4*/ 	.byte	0x00, 0xf0, 0x11, 0x00


	//----- nvinfo : EIATTR_KPARAM_INFO
	.align		4
.L_38:
        /*00e8*/ 	.byte	0x04, 0x17
        /*00ea*/ 	.short	(.L_40 - .L_39)
.L_39:
        /*00ec*/ 	.word	0x00000000
        /*00f0*/ 	.short	0x0013
        /*00f2*/ 	.short	0x0050
        /*00f4*/ 	.byte	0x00, 0xf0, 0x11, 0x00


	//----- nvinfo : EIATTR_KPARAM_INFO
	.align		4
.L_40:
        /*00f8*/ 	.byte	0x04, 0x17
        /*00fa*/ 	.short	(.L_42 - .L_41)
.L_41:
        /*00fc*/ 	.word	0x00000000
        /*0100*/ 	.short	0x0012
        /*0102*/ 	.short	0x004c
        /*0104*/ 	.byte	0x00, 0xf0, 0x11, 0x00


	//----- nvinfo : EIATTR_KPARAM_INFO
	.align		4
.L_42:
        /*0108*/ 	.byte	0x04, 0x17
        /*010a*/ 	.short	(.L_44 - .L_43)
.L_43:
        /*010c*/ 	.word	0x00000000
        /*0110*/ 	.short	0x0011
        /*0112*/ 	.short	0x0048
        /*0114*/ 	.byte	0x00, 0xf0, 0x11, 0x00


	//----- nvinfo : EIATTR_KPARAM_INFO
	.align		4
.L_44:
        /*0118*/ 	.byte	0x04, 0x17
        /*011a*/ 	.short	(.L_46 - .L_45)
.L_45:
        /*011c*/ 	.word	0x00000000
        /*0120*/ 	.short	0x0010
        /*0122*/ 	.short	0x0044
        /*0124*/ 	.byte	0x00, 0xf0, 0x11, 0x00


	//----- nvinfo : EIATTR_KPARAM_INFO
	.align		4
.L_46:
        /*0128*/ 	.byte	0x04, 0x17
        /*012a*/ 	.short	(.L_48 - .L_47)
.L_47:
        /*012c*/ 	.word	0x00000000
        /*0130*/ 	.short	0x000f
        /*0132*/ 	.short	0x0040
        /*0134*/ 	.byte	0x00, 0xf0, 0x11, 0x00


	//----- nvinfo : EIATTR_KPARAM_INFO
	.align		4
.L_48:
        /*0138*/ 	.byte	0x04, 0x17
        /*013a*/ 	.short	(.L_50 - .L_49)
.L_49:
        /*013c*/ 	.word	0x00000000
        /*0140*/ 	.short	0x000e
        /*0142*/ 	.short	0x003c
        /*0144*/ 	.byte	0x00, 0xf0, 0x11, 0x00


	//----- nvinfo : EIATTR_KPARAM_INFO
	.align		4
.L_50:
        /*0148*/ 	.byte	0x04, 0x17
        /*014a*/ 	.short	(.L_52 - .L_51)
.L_51:
        /*014c*/ 	.word	0x00000000
        /*0150*/ 	.short	0x000d
        /*0152*/ 	.short	0x0038
        /*0154*/ 	.byte	0x00, 0xf0, 0x11, 0x00


	//----- nvinfo : EIATTR_KPARAM_INFO
	.align		4
.L_52:
        /*0158*/ 	.byte	0x04, 0x17
        /*015a*/ 	.short	(.L_54 - .L_53)
.L_53:
        /*015c*/ 	.word	0x00000000
        /*0160*/ 	.short	0x000c
        /*0162*/ 	.short	0x0030
        /*0164*/ 	.byte	0x00, 0xf5, 0x21, 0x00


	//----- nvinfo : EIATTR_KPARAM_INFO
	.align		4
.L_54:
        /*0168*/ 	.byte	0x04, 0x17
        /*016a*/ 	.short	(.L_56 - .L_55)
.L_55:
        /*016c*/ 	.word	0x00000000
        /*0170*/ 	.short	0x000b
        /*0172*/ 	.short	0x002c
        /*0174*/ 	.byte	0x00, 0xf0, 0x11, 0x00


	//----- nvinfo : EIATTR_KPARAM_INFO
	.align		4
.L_56:
        /*0178*/ 	.byte	0x04, 0x17
        /*017a*/ 	.short	(.L_58 - .L_57)
.L_57:
        /*017c*/ 	.word	0x00000000
        /*0180*/ 	.short	0x000a
        /*0182*/ 	.short	0x0028
        /*0184*/ 	.byte	0x00, 0xf0, 0x11, 0x00


	//----- nvinfo : EIATTR_KPARAM_INFO
	.align		4
.L_58:
        /*0188*/ 	.byte	0x04, 0x17
        /*018a*/ 	.short	(.L_60 - .L_59)
.L_59:
        /*018c*/ 	.word	0x00000000
        /*0190*/ 	.short	0x0009
        /*0192*/ 	.short	0x0024
        /*0194*/ 	.byte	0x00, 0xf0, 0x11, 0x00


	//----- nvinfo : EIATTR_KPARAM_INFO
	.align		4
.L_60:
        /*0198*/ 	.byte	0x04, 0x17
        /*019a*/ 	.short	(.L_62 - .L_61)
.L_61:
        /*019c*/ 	.word	0x00000000
        /*01a0*/ 	.short	0x0008
        /*01a2*/ 	.short	0x0020
        /*01a4*/ 	.byte	0x00, 0xf0, 0x11, 0x00


	//----- nvinfo : EIATTR_KPARAM_INFO
	.align		4
.L_62:
        /*01a8*/ 	.byte	0x04, 0x17
        /*01aa*/ 	.short	(.L_64 - .L_63)
.L_63:
        /*01ac*/ 	.word	0x00000000
        /*01b0*/ 	.short	0x0007
        /*01b2*/ 	.short	0x001c
        /*01b4*/ 	.byte	0x00, 0xf0, 0x11, 0x00


	//----- nvinfo : EIATTR_KPARAM_INFO
	.align		4
.L_64:
        /*01b8*/ 	.byte	0x04, 0x17
        /*01ba*/ 	.short	(.L_66 - .L_65)
.L_65:
        /*01bc*/ 	.word	0x00000000
        /*01c0*/ 	.short	0x0006
        /*01c2*/ 	.short	0x0018
        /*01c4*/ 	.byte	0x00, 0xf0, 0x11, 0x00


	//----- nvinfo : EIATTR_KPARAM_INFO
	.align		4
.L_66:
        /*01c8*/ 	.byte	0x04, 0x17
        /*01ca*/ 	.short	(.L_68 - .L_67)
.L_67:
        /*01cc*/ 	.word	0x00000000
        /*01d0*/ 	.short	0x0005
        /*01d2*/ 	.short	0x0014
        /*01d4*/ 	.byte	0x00, 0xf0, 0x11, 0x00


	//----- nvinfo : EIATTR_KPARAM_INFO
	.align		4
.L_68:
        /*01d8*/ 	.byte	0x04, 0x17
        /*01da*/ 	.short	(.L_70 - .L_69)
.L_69:
        /*01dc*/ 	.word	0x00000000
        /*01e0*/ 	.short	0x0004
        /*01e2*/ 	.short	0x0010
        /*01e4*/ 	.byte	0x00, 0xf0, 0x11, 0x00


	//----- nvinfo : EIATTR_KPARAM_INFO
	.align		4
.L_70:
        /*01e8*/ 	.byte	0x04, 0x17
        /*01ea*/ 	.short	(.L_72 - .L_71)
.L_71:
        /*01ec*/ 	.word	0x00000000
        /*01f0*/ 	.short	0x0003
        /*01f2*/ 	.short	0x000c
        /*01f4*/ 	.byte	0x00, 0xf0, 0x11, 0x00


	//----- nvinfo : EIATTR_KPARAM_INFO
	.align		4
.L_72:
        /*01f8*/ 	.byte	0x04, 0x17
        /*01fa*/ 	.short	(.L_74 - .L_73)
.L_73:
        /*01fc*/ 	.word	0x00000000
        /*0200*/ 	.short	0x0002
        /*0202*/ 	.short	0x0008
        /*0204*/ 	.byte	0x00, 0xf0, 0x11, 0x00


	//----- nvinfo : EIATTR_KPARAM_INFO
	.align		4
.L_74:
        /*0208*/ 	.byte	0x04, 0x17
        /*020a*/ 	.short	(.L_76 - .L_75)
.L_75:
        /*020c*/ 	.word	0x00000000
        /*0210*/ 	.short	0x0001
        /*0212*/ 	.short	0x0004
        /*0214*/ 	.byte	0x00, 0xf0, 0x11, 0x00


	//----- nvinfo : EIATTR_KPARAM_INFO
	.align		4
.L_76:
        /*0218*/ 	.byte	0x04, 0x17
        /*021a*/ 	.short	(.L_78 - .L_77)
.L_77:
        /*021c*/ 	.word	0x00000000
        /*0220*/ 	.short	0x0000
        /*0222*/ 	.short	0x0000
        /*0224*/ 	.byte	0x00, 0xf0, 0x11, 0x00


	//----- nvinfo : EIATTR_SPARSE_MMA_MASK
	.align		4
.L_78:
        /*0228*/ 	.byte	0x03, 0x50
        /*022a*/ 	.short	0x0000


	//----- nvinfo : EIATTR_MAXREG_COUNT
	.align		4
        /*022c*/ 	.byte	0x03, 0x1b
        /*022e*/ 	.short	0x00ff


	//----- nvinfo : EIATTR_EXTERNS
	.align		4
        /*0230*/ 	.byte	0x04, 0x0f
        /*0232*/ 	.short	(.L_80 - .L_79)


	//   ....[0]....
	.align		4
.L_79:
        /*0234*/ 	.word	index@(vprintf)


	//----- nvinfo : EIATTR_MERCURY_ISA_VERSION
	.align		4
.L_80:
        /*0238*/ 	.byte	0x03, 0x5f
        /*023a*/ 	.short	0x0101


	//----- nvinfo : EIATTR_VRC_CTA_INIT_COUNT
	.align		4
        /*023c*/ 	.byte	0x02, 0x4a
	.zero		1
	.zero		1


	//----- nvinfo : EIATTR_SYSCALL_OFFSETS
	.align		4
        /*0240*/ 	.byte	0x04, 0x46
        /*0242*/ 	.short	(.L_82 - .L_81)


	//   ....[0]....
.L_81:
        /*0244*/ 	.word	0x000025f0


	//----- nvinfo : EIATTR_EXIT_INSTR_OFFSETS
	.align		4
.L_82:
        /*0248*/ 	.byte	0x04, 0x1c
        /*024a*/ 	.short	(.L_84 - .L_83)


	//   ....[0]....
.L_83:
        /*024c*/ 	.word	0x00002600


	//----- nvinfo : EIATTR_CRS_STACK_SIZE
	.align		4
.L_84:
        /*0250*/ 	.byte	0x04, 0x1e
        /*0252*/ 	.short	(.L_86 - .L_85)
.L_85:
        /*0254*/ 	.word	0x00000000


	//----- nvinfo : EIATTR_CBANK_PARAM_SIZE
	.align		4
.L_86:
        /*0258*/ 	.byte	0x03, 0x19
        /*025a*/ 	.short	0x0098


	//----- nvinfo : EIATTR_PARAM_CBANK
	.align		4
        /*025c*/ 	.byte	0x04, 0x0a
        /*025e*/ 	.short	(.L_88 - .L_87)
	.align		4
.L_87:
        /*0260*/ 	.word	index@(.nv.constant0._Z7computefifiifffffffPffffffffffS_S_ffffffffff)
        /*0264*/ 	.short	0x0380
        /*0266*/ 	.short	0x0098


	//----- nvinfo : EIATTR_SW_WAR
	.align		4
.L_88:
        /*0268*/ 	.byte	0x04, 0x36
        /*026a*/ 	.short	(.L_90 - .L_89)
.L_89:
        /*026c*/ 	.word	0x00000008
.L_90:


//--------------------- .nv.callgraph             --------------------------
	.section	.nv.callgraph,"",@"SHT_CUDA_CALLGRAPH"
	.align	4
	.sectionentsize	8
	.align		4
        /*0000*/ 	.word	0x00000000
	.align		4
        /*0004*/ 	.word	0xffffffff
	.align		4
        /*0008*/ 	.word	index@(_Z7computefifiifffffffPffffffffffS_S_ffffffffff)
	.align		4
        /*000c*/ 	.word	index@(vprintf)
	.align		4
        /*0010*/ 	.word	0x00000000
	.align		4
        /*0014*/ 	.word	0xfffffffe
	.align		4
        /*0018*/ 	.word	0x00000000
	.align		4
        /*001c*/ 	.word	0xfffffffd
	.align		4
        /*0020*/ 	.word	0x00000000
	.align		4
        /*0024*/ 	.word	0xfffffffc


//--------------------- .nv.constant4             --------------------------
	.section	.nv.constant4,"a",@progbits
	.align	8
	.align		8
.nv.constant4:
        /*0000*/ 	.dword	vprintf
	.align		8
        /*0008*/ 	.dword	$str


//--------------------- .text._Z7computefifiifffffffPffffffffffS_S_ffffffffff --------------------------
	.section	.text._Z7computefifiifffffffPffffffffffS_S_ffffffffff,"ax",@progbits
	.align	128
        .global         _Z7computefifiifffffffPffffffffffS_S_ffffffffff
        .type           _Z7computefifiifffffffPffffffffffS_S_ffffffffff,@function
        .size           _Z7computefifiifffffffPffffffffffS_S_ffffffffff,(.L_x_40 - _Z7computefifiifffffffPffffffffffS_S_ffffffffff)
        .other          _Z7computefifiifffffffPffffffffffS_S_ffffffffff,@"STO_CUDA_ENTRY STV_DEFAULT"
_Z7computefifiifffffffPffffffffffS_S_ffffffffff:
.text._Z7computefifiifffffffPffffffffffS_S_ffffffffff:
[----:B------:R-:W0:Y:S01]  /*0000*/  LDC R1, c[0x0][0x37c] ;  /* 0x0000df00ff017b82 */ /* 0x000e220000000800 */
[----:B------:R-:W1:Y:S01]  /*0010*/  LDCU UR6, c[0x0][0x2f8] ;  /* 0x00005f00ff0677ac */ /* 0x000e620008000800 */
[----:B0-----:R-:W-:Y:S01]  /*0020*/  IADD3 R1, PT, PT, R1, -0x8, RZ ;  /* 0xfffffff801017810 */ /* 0x001fe20007ffe0ff */
[----:B------:R-:W0:Y:S03]  /*0030*/  LDCU UR7, c[0x0][0x2fc] ;  /* 0x00005f80ff0777ac */ /* 0x000e260008000800 */
[----:B------:R-:W-:Y:S01]  /*0040*/  R2UR UR4, R1 ;  /* 0x00000000010472ca */ /* 0x000fe200000e0000 */
[----:B------:R-:W2:Y:S01]  /*0050*/  LDCU UR5, c[0x0][0x384] ;  /* 0x00007080ff0577ac */ /* 0x000ea20008000800 */
[----:B------:R-:W3:Y:S11]  /*0060*/  LDCU UR8, c[0x0][0x380] ;  /* 0x00007000ff0877ac */ /* 0x000ef60008000800 */
[----:B-1----:R-:W-:-:S04]  /*0070*/  UIADD3 UR6, UP0, UPT, UR4, UR6, URZ ;  /* 0x0000000604067290 */ /* 0x002fc8000ff1e0ff */
[----:B0-----:R-:W-:Y:S02]  /*0080*/  UIADD3.X UR7, UPT, UPT, URZ, UR7, URZ, UP0, !UPT ;  /* 0x00000007ff077290 */ /* 0x001fe400087fe4ff */
[----:B--2---:R-:W-:Y:S01]  /*0090*/  UISETP.GE.AND UP0, UPT, UR5, 0x1, UPT ;  /* 0x000000010500788c */ /* 0x004fe2000bf06270 */
[----:B---3--:R-:W-:-:S08]  /*00a0*/  MOV R22, UR8 ;  /* 0x0000000800167c02 */ /* 0x008fd00008000f00 */
[----:B------:R-:W-:Y:S05]  /*00b0*/  BRA.U !UP0, `(.L_x_0) ;  /* 0x0000002508247547 */ /* 0x000fea000b800000 */
[----:B------:R-:W0:Y:S01]  /*00c0*/  LDC R17, c[0x0][0x3d8] ;  /* 0x0000f600ff117b82 */ /* 0x000e220000000800 */
[----:B------:R-:W1:Y:S01]  /*00d0*/  LDCU UR4, c[0x0][0x3d4] ;  /* 0x00007a80ff0477ac */ /* 0x000e620008000800 */
[----:B------:R-:W-:Y:S02]  /*00e0*/  MOV R22, UR8 ;  /* 0x0000000800167c02 */ /* 0x000fe40008000f00 */
[----:B-1----:R-:W-:Y:S01]  /*00f0*/  MOV R4, UR4 ;  /* 0x0000000400047c02 */ /* 0x002fe20008000f00 */
[----:B0-----:R-:W-:-:S04]  /*0100*/  FADD R17, -R17, -1.3378999751329553186e-15 ;  /* 0xa6c0cfcc11117421 */ /* 0x001fc80000000100 */
[----:B------:R-:W0:Y:S08]  /*0110*/  MUFU.RCP R0, R17 ;  /* 0x0000001100007308 */ /* 0x000e300000001000 */
[----:B------:R-:W1:Y:S01]  /*0120*/  FCHK P0, R4, R17 ;  /* 0x0000001104007302 */ /* 0x000e620000000000 */
[----:B0-----:R-:W-:-:S04]  /*0130*/  FFMA R3, -R17, R0, 1 ;  /* 0x3f80000011037423 */ /* 0x001fc80000000100 */
[----:B------:R-:W-:-:S04]  /*0140*/  FFMA R0, R0, R3, R0 ;  /* 0x0000000300007223 */ /* 0x000fc80000000000 */
[----:B------:R-:W-:-:S04]  /*0150*/  FFMA R2, R0, UR4, RZ ;  /* 0x0000000400027c23 */ /* 0x000fc800080000ff */
[----:B------:R-:W-:-:S04]  /*0160*/  FFMA R3, -R17, R2, UR4 ;  /* 0x0000000411037e23 */ /* 0x000fc80008000102 */
[----:B------:R-:W-:Y:S01]  /*0170*/  FFMA R2, R0, R3, R2 ;  /* 0x0000000300027223 */ /* 0x000fe20000000002 */
[----:B-1----:R-:W-:Y:S06]  /*0180*/  @!P0 BRA `(.L_x_1) ;  /* 0x0000000000108947 */ /* 0x002fec0003800000 */
[----:B------:R-:W0:Y:S01]  /*0190*/  LDC R14, c[0x0][0x3d4] ;  /* 0x0000f500ff0e7b82 */ /* 0x000e220000000800 */
[----:B------:R-:W-:-:S07]  /*01a0*/  MOV R16, 0x1c0 ;  /* 0x000001c000107802 */ /* 0x000fce0000000f00 */
[----:B0-----:R-:W-:Y:S05]  /*01b0*/  CALL.REL.NOINC `($__internal_0_$__cuda_sm3x_div_rn_noftz_f32_slowpath) ;  /* 0x0000002400147944 */ /* 0x001fea0003c00000 */
[----:B------:R-:W-:-:S07]  /*01c0*/  MOV R2, R17 ;  /* 0x0000001100027202 */ /* 0x000fce0000000f00 */
.L_x_1:
[----:B------:R-:W0:Y:S01]  /*01d0*/  LDCU UR4, c[0x0][0x3d0] ;  /* 0x00007a00ff0477ac */ /* 0x000e220008000800 */
[----:B------:R-:W1:Y:S01]  /*01e0*/  MUFU.RCP R3, R2 ;  /* 0x0000000200037308 */ /* 0x000e620000001000 */
[----:B0-----:R-:W-:Y:S01]  /*01f0*/  MOV R5, UR4 ;  /* 0x0000000400057c02 */ /* 0x001fe20008000f00 */
[----:B-1----:R-:W-:-:S06]  /*0200*/  FFMA R0, R3, -R2, 1 ;  /* 0x3f80000003007423 */ /* 0x002fcc0000000802 */
[----:B------:R-:W0:Y:S01]  /*0210*/  FCHK P0, R5, R2 ;  /* 0x0000000205007302 */ /* 0x000e220000000000 */
[----:B------:R-:W-:-:S04]  /*0220*/  FFMA R0, R3, R0, R3 ;  /* 0x0000000003007223 */ /* 0x000fc80000000003 */
[----:B------:R-:W-:-:S04]  /*0230*/  FFMA R3, R0, UR4, RZ ;  /* 0x0000000400037c23 */ /* 0x000fc800080000ff */
[----:B------:R-:W-:-:S04]  /*0240*/  FFMA R4, R3, -R2, UR4 ;  /* 0x0000000403047e23 */ /* 0x000fc80008000802 */
[----:B------:R-:W-:Y:S01]  /*0250*/  FFMA R0, R0, R4, R3 ;  /* 0x0000000400007223 */ /* 0x000fe20000000003 */
[----:B0-----:R-:W-:Y:S06]  /*0260*/  @!P0 BRA `(.L_x_2) ;  /* 0x0000000000148947 */ /* 0x001fec0003800000 */
[----:B------:R-:W0:Y:S01]  /*0270*/  LDC R14, c[0x0][0x3d0] ;  /* 0x0000f400ff0e7b82 */ /* 0x000e220000000800 */
[----:B------:R-:W-:Y:S02]  /*0280*/  MOV R17, R2 ;  /* 0x0000000200117202 */ /* 0x000fe40000000f00 */
[----:B------:R-:W-:-:S07]  /*0290*/  MOV R16, 0x2b0 ;  /* 0x000002b000107802 */ /* 0x000fce0000000f00 */
[----:B0-----:R-:W-:Y:S05]  /*02a0*/  CALL.REL.NOINC `($__internal_0_$__cuda_sm3x_div_rn_noftz_f32_slowpath) ;  /* 0x0000002000d87944 */ /* 0x001fea0003c00000 */
[----:B------:R-:W-:-:S07]  /*02b0*/  MOV R0, R17 ;  /* 0x0000001100007202 */ /* 0x000fce0000000f00 */
.L_x_2:
[----:B------:R-:W0:Y:S01]  /*02c0*/  LDC R3, c[0x0][0x408] ;  /* 0x00010200ff037b82 */ /* 0x000e220000000800 */
[----:B------:R-:W0:Y:S01]  /*02d0*/  LDCU.64 UR4, c[0x0][0x400] ;  /* 0x00008000ff0477ac */ /* 0x000e220008000a00 */
[----:B------:R-:W-:-:S06]  /*02e0*/  HFMA2 R5, -RZ, RZ, 0.00010484457015991210938, -0.04437255859375 ;  /* 0x06dfa9aeff057431 */ /* 0x000fcc00000001ff */
[----:B------:R-:W1:Y:S08]  /*02f0*/  LDC R2, c[0x0][0x3fc] ;  /* 0x0000ff00ff027b82 */ /* 0x000e700000000800 */
[----:B------:R-:W2:Y:S01]  /*0300*/  LDC R8, c[0x0][0x410] ;  /* 0x00010400ff087b82 */ /* 0x000ea20000000800 */
[----:B0-----:R-:W-:-:S04]  /*0310*/  FADD R3, -R3, UR5 ;  /* 0x0000000503037e21 */ /* 0x001fc80008000100 */
[----:B------:R-:W-:Y:S01]  /*0320*/  FADD R4, R3, UR4 ;  /* 0x0000000403047e21 */ /* 0x000fe20008000000 */
[----:B-1----:R-:W-:-:S03]  /*0330*/  FADD R2, R2, 1.4618999907746617371e-35 ;  /* 0x059b74b402027421 */ /* 0x002fc60000000000 */
[C---:B------:R-:W-:Y:S01]  /*0340*/  FMUL R3, |R4|.reuse, 8388608 ;  /* 0x4b00000004037820 */ /* 0x040fe20000400200 */
[----:B------:R-:W-:Y:S01]  /*0350*/  FSETP.GT.AND P1, PT, |R4|, RZ, PT ;  /* 0x000000ff0400720b */ /* 0x000fe20003f24200 */
[----:B------:R-:W-:-:S03]  /*0360*/  FADD R2, R2, -1.55349996750270970454e+35 ;  /* 0xf9ef5ac502027421 */ /* 0x000fc60000000000 */
[----:B------:R-:W-:Y:S01]  /*0370*/  R2UR UR4, R3 ;  /* 0x00000000030472ca */ /* 0x000fe200000e0000 */
[----:B------:R-:W-:Y:S01]  /*0380*/  FFMA R3, RZ, -0.69314718246459960938, RZ ;  /* 0xbf317218ff037823 */ /* 0x000fe200000000ff */
[----:B------:R-:W-:Y:S01]  /*0390*/  FADD R2, |R2|, -RZ ;  /* 0x800000ff02027221 */ /* 0x000fe20000000200 */
[----:B--2---:R-:W0:Y:S02]  /*03a0*/  FCHK P0, R8, -1.18859995831559858743e+34 ;  /* 0xf812819a08007902 */ /* 0x004e240000000000 */
[----:B------:R-:W-:Y:S02]  /*03b0*/  FFMA R7, RZ, 1.9046542121259335545e-09, R3 ;  /* 0x3102e308ff077823 */ /* 0x000fe40000000003 */
[----:B------:R-:W-:Y:S02]  /*03c0*/  R2UR UR5, R2 ;  /* 0x00000000020572ca */ /* 0x000fe400000e0000 */
[----:B------:R-:W-:Y:S01]  /*03d0*/  MOV R2, 0x7812819a ;  /* 0x7812819a00027802 */ /* 0x000fe20000000f00 */
[----:B------:R-:W-:-:S03]  /*03e0*/  FMUL R7, R7, 1.4426950216293334961 ;  /* 0x3fb8aa3b07077820 */ /* 0x000fc60000400000 */
[----:B------:R-:W-:Y:S01]  /*03f0*/  ULOP3.LUT UR4, UR4, 0xff800000, URZ, 0xc0, !UPT ;  /* 0xff80000004047892 */ /* 0x000fe2000f8ec0ff */
[----:B------:R-:W-:-:S04]  /*0400*/  FFMA R2, -R5, R2, 1 ;  /* 0x3f80000005027423 */ /* 0x000fc80000000102 */
[----:B------:R-:W-:Y:S01]  /*0410*/  FFMA R2, R2, -R5, -8.4132598767310362959e-35 ;  /* 0x86dfa9ae02027423 */ /* 0x000fe20000000805 */
[----:B------:R-:W-:Y:S01]  /*0420*/  MOV R3, UR4 ;  /* 0x0000000400037c02 */ /* 0x000fe20008000f00 */
[----:B------:R-:W-:Y:S02]  /*0430*/  UISETP.GT.U32.AND UP0, UPT, UR5, 0x7f7fffff, UPT ;  /* 0x7f7fffff0500788c */ /* 0x000fe4000bf04070 */
[----:B------:R-:W-:Y:S01]  /*0440*/  FFMA R5, R2, R8, RZ ;  /* 0x0000000802057223 */ /* 0x000fe200000000ff */
[----:B------:R-:W-:Y:S01]  /*0450*/  UIADD3 UR5, UPT, UPT, UR5, 0xb800000, -UR4 ;  /* 0x0b80000005057890 */ /* 0x000fe2000fffe804 */
[----:B------:R-:W-:Y:S02]  /*0460*/  FSEL R3, R3, +QNAN , P1 ;  /* 0x7fffffff03037808 */ /* 0x000fe40000800000 */
[----:B------:R-:W-:Y:S01]  /*0470*/  FFMA R4, R5, 1.18859995831559858743e+34, R8 ;  /* 0x7812819a05047823 */ /* 0x000fe20000000008 */
[----:B------:R-:W-:Y:S01]  /*0480*/  PLOP3.LUT P2, PT, PT, PT, UP0, 0x80, 0x8 ;  /* 0x000000000008781c */ /* 0x000fe20003f4f008 */
[----:B------:R-:W-:-:S02]  /*0490*/  ULOP3.LUT UR13, UR5, 0xff800000, URZ, 0xc0, !UPT ;  /* 0xff800000050d7892 */ /* 0x000fc4000f8ec0ff */
[----:B------:R-:W-:Y:S01]  /*04a0*/  FFMA R6, R2, R4, R5 ;  /* 0x0000000402067223 */ /* 0x000fe20000000005 */
[----:B------:R-:W-:Y:S01]  /*04b0*/  FSEL R2, R3, +QNAN , !P2 ;  /* 0x7fffffff03027808 */ /* 0x000fe20005000000 */
[----:B0-----:R-:W-:Y:S08]  /*04c0*/  @!P0 BRA `(.L_x_3) ;  /* 0x0000000000148947 */ /* 0x001ff00003800000 */
[----:B------:R-:W0:Y:S01]  /*04d0*/  LDC R14, c[0x0][0x410] ;  /* 0x00010400ff0e7b82 */ /* 0x000e220000000800 */
[----:B------:R-:W-:Y:S02]  /*04e0*/  MOV R17, 0xf812819a ;  /* 0xf812819a00117802 */ /* 0x000fe40000000f00 */
[----:B------:R-:W-:-:S07]  /*04f0*/  MOV R16, 0x510 ;  /* 0x0000051000107802 */ /* 0x000fce0000000f00 */
[----:B0-----:R-:W-:Y:S05]  /*0500*/  CALL.REL.NOINC `($__internal_0_$__cuda_sm3x_div_rn_noftz_f32_slowpath) ;  /* 0x0000002000407944 */ /* 0x001fea0003c00000 */
[----:B------:R-:W-:-:S07]  /*0510*/  MOV R6, R17 ;  /* 0x0000001100067202 */ /* 0x000fce0000000f00 */
.L_x_3:
[----:B------:R-:W0:Y:S01]  /*0520*/  LDC.64 R4, c[0x0][0x408] ;  /* 0x00010200ff047b82 */ /* 0x000e220000000a00 */
[----:B------:R-:W1:Y:S01]  /*0530*/  LDCU UR4, c[0x0][0x414] ;  /* 0x00008280ff0477ac */ /* 0x000e620008000800 */
[----:B------:R-:W2:Y:S01]  /*0540*/  LDCU.64 UR8, c[0x0][0x388] ;  /* 0x00007100ff0877ac */ /* 0x000ea20008000a00 */
[----:B------:R-:W3:Y:S01]  /*0550*/  LDCU.64 UR18, c[0x0][0x358] ;  /* 0x00006b00ff1277ac */ /* 0x000ee20008000a00 */
[----:B-1----:R-:W-:Y:S01]  /*0560*/  FFMA R6, -RZ, R6, -UR4 ;  /* 0x80000004ff067e23 */ /* 0x002fe20008000106 */
[----:B--2---:R-:W-:-:S03]  /*0570*/  ULOP3.LUT UR22, UR9, 0x7ffffff0, URZ, 0xc0, !UPT ;  /* 0x7ffffff009167892 */ /* 0x004fc6000f8ec0ff */
[C---:B0-----:R-:W-:Y:S01]  /*0580*/  FADD R3, -R6.reuse, R5 ;  /* 0x0000000506037221 */ /* 0x041fe20000000100 */
[----:B------:R-:W-:Y:S01]  /*0590*/  FSETP.GEU.AND P1, PT, -R6, -R5, PT ;  /* 0x800000050600720b */ /* 0x000fe20003f2e100 */
[----:B------:R-:W-:Y:S01]  /*05a0*/  ULOP3.LUT UR20, UR9, 0xf, URZ, 0xc0, !UPT ;  /* 0x0000000f09147892 */ /* 0x000fe2000f8ec0ff */
[----:B------:R-:W0:Y:S01]  /*05b0*/  LDC R6, c[0x0][0x3fc] ;  /* 0x0000ff00ff067b82 */ /* 0x000e220000000800 */
[C---:B------:R-:W-:Y:S01]  /*05c0*/  FMUL R8, |R3|.reuse, 16777216 ;  /* 0x4b80000003087820 */ /* 0x040fe20000400200 */
[----:B------:R-:W-:Y:S01]  /*05d0*/  FSETP.GEU.AND P0, PT, |R3|, 1.175494350822287508e-38, PT ;  /* 0x008000000300780b */ /* 0x000fe20003f0e200 */
[----:B------:R-:W-:Y:S02]  /*05e0*/  ULOP3.LUT UR21, UR9, 0x7, URZ, 0xc0, !UPT ;  /* 0x0000000709157892 */ /* 0x000fe4000f8ec0ff */
[----:B------:R-:W-:Y:S01]  /*05f0*/  ULOP3.LUT UR14, UR9, 0x3, URZ, 0xc0, !UPT ;  /* 0x00000003090e7892 */ /* 0x000fe2000f8ec0ff */
[----:B------:R-:W-:Y:S01]  /*0600*/  FSEL R8, R8, |R3|, !P0 ;  /* 0x4000000308087208 */ /* 0x000fe20004000000 */
[----:B------:R-:W-:-:S04]  /*0610*/  UIADD3 UR17, UPT, UPT, -UR22, URZ, URZ ;  /* 0x000000ff16117290 */ /* 0x000fc8000fffe1ff */
[----:B------:R-:W-:-:S05]  /*0620*/  VIADD R9, R8, 0xc0cafb0d ;  /* 0xc0cafb0d08097836 */ /* 0x000fca0000000000 */
[----:B------:R-:W-:Y:S02]  /*0630*/  LOP3.LUT R11, R9, 0xff800000, RZ, 0xc0, !PT ;  /* 0xff800000090b7812 */ /* 0x000fe400078ec0ff */
[----:B------:R-:W-:Y:S02]  /*0640*/  FSEL R9, RZ, -24, P0 ;  /* 0xc1c00000ff097808 */ /* 0x000fe40000000000 */
[-C--:B------:R-:W-:Y:S02]  /*0650*/  IADD3 R8, PT, PT, R8, -R11.reuse, RZ ;  /* 0x8000000b08087210 */ /* 0x080fe40007ffe0ff */
[----:B------:R-:W-:Y:S01]  /*0660*/  I2FP.F32.S32 R10, R11 ;  /* 0x0000000b000a7245 */ /* 0x000fe20000201400 */
[----:B0-----:R-:W-:Y:S02]  /*0670*/  FADD R6, R6, 1.4618999907746617371e-35 ;  /* 0x059b74b406067421 */ /* 0x001fe40000000000 */
[C---:B------:R-:W-:Y:S01]  /*0680*/  FADD R12, R8.reuse, 1 ;  /* 0x3f800000080c7421 */ /* 0x040fe20000000000 */
[----:B------:R-:W-:Y:S01]  /*0690*/  FADD R13, R8, -1 ;  /* 0xbf800000080d7421 */ /* 0x000fe20000000000 */
[----:B------:R-:W-:Y:S01]  /*06a0*/  FFMA R11, R10, 1.1920928955078125e-07, R9 ;  /* 0x340000000a0b7823 */ /* 0x000fe20000000009 */
[----:B------:R-:W-:-:S02]  /*06b0*/  FADD R6, R6, -1.55349996750270970454e+35 ;  /* 0xf9ef5ac506067421 */ /* 0x000fc40000000000 */
[----:B------:R-:W-:Y:S01]  /*06c0*/  FADD R15, R13, R13 ;  /* 0x0000000d0d0f7221 */ /* 0x000fe20000000000 */
[----:B------:R-:W0:Y:S01]  /*06d0*/  MUFU.RCP R12, R12 ;  /* 0x0000000c000c7308 */ /* 0x000e220000001000 */
[----:B------:R-:W-:-:S05]  /*06e0*/  FADD R16, |R6|, -RZ ;  /* 0x800000ff06107221 */ /* 0x000fca0000000200 */
[----:B------:R-:W-:Y:S02]  /*06f0*/  R2UR UR4, R16 ;  /* 0x00000000100472ca */ /* 0x000fe400000e0000 */
[----:B------:R-:W-:Y:S01]  /*0700*/  MOV R16, 0x3f000000 ;  /* 0x3f00000000107802 */ /* 0x000fe20000000f00 */
[----:B0-----:R-:W-:Y:S01]  /*0710*/  FMUL R8, R12, R15 ;  /* 0x0000000f0c087220 */ /* 0x001fe20000400000 */
[----:B------:R-:W-:-:S09]  /*0720*/  MOV R15, 0x3a2c32e4 ;  /* 0x3a2c32e4000f7802 */ /* 0x000fd20000000f00 */
[----:B------:R-:W-:Y:S01]  /*0730*/  ULOP3.LUT UR4, UR4, 0x7fffff, URZ, 0xc0, !UPT ;  /* 0x007fffff04047892 */ /* 0x000fe2000f8ec0ff */
[----:B------:R-:W-:Y:S01]  /*0740*/  FADD R14, R13, -R8 ;  /* 0x800000080d0e7221 */ /* 0x000fe20000000000 */
[CC--:B------:R-:W-:Y:S01]  /*0750*/  FMUL R10, R8.reuse, R8.reuse ;  /* 0x00000008080a7220 */ /* 0x0c0fe20000400000 */
[----:B------:R-:W-:Y:S01]  /*0760*/  FFMA R9, R8, 1.4426950216293334961, R11 ;  /* 0x3fb8aa3b08097823 */ /* 0x000fe2000000000b */
[----:B------:R-:W-:Y:S01]  /*0770*/  ULOP3.LUT UR16, UR4, 0x3f800000, URZ, 0xfc, !UPT ;  /* 0x3f80000004107892 */ /* 0x000fe2000f8efcff */
[----:B------:R-:W-:Y:S01]  /*0780*/  FADD R14, R14, R14 ;  /* 0x0000000e0e0e7221 */ /* 0x000fe20000000000 */
[C---:B------:R-:W-:Y:S01]  /*0790*/  FFMA R15, R10.reuse, R15, 0.0032181653659790754318 ;  /* 0x3b52e7db0a0f7423 */ /* 0x040fe2000000000f */
[----:B------:R-:W-:Y:S01]  /*07a0*/  FADD R11, R11, -R9 ;  /* 0x800000090b0b7221 */ /* 0x000fe20000000000 */
[----:B------:R-:W-:Y:S01]  /*07b0*/  UMOV UR4, URZ ;  /* 0x000000ff00047c82 */ /* 0x000fe20008000000 */
[----:B------:R-:W-:Y:S01]  /*07c0*/  FFMA R13, R13, -R8, R14 ;  /* 0x800000080d0d7223 */ /* 0x000fe2000000000e */
[----:B------:R-:W-:Y:S01]  /*07d0*/  FFMA R15, R10, R15, 0.018033718690276145935 ;  /* 0x3c93bb730a0f7423 */ /* 0x000fe2000000000f */
[----:B------:R-:W-:-:S02]  /*07e0*/  FFMA R14, R8, 1.4426950216293334961, R11 ;  /* 0x3fb8aa3b080e7823 */ /* 0x000fc4000000000b */
[----:B------:R-:W-:Y:S01]  /*07f0*/  FMUL R13, R12, R13 ;  /* 0x0000000d0c0d7220 */ /* 0x000fe20000400000 */
[----:B------:R-:W-:-:S03]  /*0800*/  FFMA R15, R10, R15, 0.12022458761930465698 ;  /* 0x3df6384f0a0f7423 */ /* 0x000fc6000000000f */
[----:B------:R-:W-:Y:S01]  /*0810*/  FFMA R11, R13, 1.4426950216293334961, R14 ;  /* 0x3fb8aa3b0d0b7823 */ /* 0x000fe2000000000e */
[----:B------:R-:W-:Y:S01]  /*0820*/  FMUL R15, R10, R15 ;  /* 0x0000000f0a0f7220 */ /* 0x000fe20000400000 */
[----:B------:R-:W-:Y:S02]  /*0830*/  MOV R14, 0x391fcb8e ;  /* 0x391fcb8e000e7802 */ /* 0x000fe40000000f00 */
[----:B------:R-:W-:Y:S01]  /*0840*/  FFMA R10, R8, 1.9251366722983220825e-08, R11 ;  /* 0x32a55e34080a7823 */ /* 0x000fe2000000000b */
[----:B------:R-:W-:-:S04]  /*0850*/  FMUL R11, R15, 3 ;  /* 0x404000000f0b7820 */ /* 0x000fc80000400000 */
[----:B------:R-:W-:-:S04]  /*0860*/  FFMA R10, R13, R11, R10 ;  /* 0x0000000b0d0a7223 */ /* 0x000fc8000000000a */
[----:B------:R-:W-:-:S04]  /*0870*/  FFMA R12, R8, R15, R10 ;  /* 0x0000000f080c7223 */ /* 0x000fc8000000000a */
[----:B------:R-:W-:-:S04]  /*0880*/  FADD R11, R9, R12 ;  /* 0x0000000c090b7221 */ /* 0x000fc80000000000 */
[----:B------:R-:W-:Y:S01]  /*0890*/  FMUL R10, R11, -1.0284000016964055158e-35 ;  /* 0x855ab76c0b0a7820 */ /* 0x000fe20000400000 */
[----:B------:R-:W-:Y:S02]  /*08a0*/  FADD R13, -R9, R11 ;  /* 0x0000000b090d7221 */ /* 0x000fe40000000100 */
[----:B------:R-:W0:Y:S01]  /*08b0*/  LDC.64 R8, c[0x0][0x400] ;  /* 0x00010000ff087b82 */ /* 0x000e220000000a00 */
[----:B------:R-:W1:Y:S01]  /*08c0*/  FRND R15, R10 ;  /* 0x0000000a000f7307 */ /* 0x000e620000201000 */
[----:B------:R-:W-:Y:S01]  /*08d0*/  FADD R13, R12, -R13 ;  /* 0x8000000d0c0d7221 */ /* 0x000fe20000000000 */
[----:B------:R-:W-:Y:S01]  /*08e0*/  FFMA R12, R11, -1.0284000016964055158e-35, -R10 ;  /* 0x855ab76c0b0c7823 */ /* 0x000fe2000000080a */
[C---:B------:R-:W-:Y:S02]  /*08f0*/  FSETP.GT.AND P2, PT, |R10|.reuse, 152, PT ;  /* 0x431800000a00780b */ /* 0x040fe40003f44200 */
[C---:B------:R-:W-:Y:S01]  /*0900*/  FSETP.GEU.AND P3, PT, R10.reuse, RZ, PT ;  /* 0x000000ff0a00720b */ /* 0x040fe20003f6e000 */
[----:B------:R-:W-:Y:S01]  /*0910*/  FFMA R12, R13, -1.0284000016964055158e-35, R12 ;  /* 0x855ab76c0d0c7823 */ /* 0x000fe2000000000c */
[----:B-1----:R-:W-:Y:S01]  /*0920*/  FADD R11, R10, -R15 ;  /* 0x8000000f0a0b7221 */ /* 0x002fe20000000000 */
[----:B------:R-:W-:-:S03]  /*0930*/  FSETP.GT.AND P0, PT, R15, RZ, PT ;  /* 0x000000ff0f00720b */ /* 0x000fc60003f04000 */
[----:B------:R-:W-:Y:S01]  /*0940*/  FADD R11, R12, R11 ;  /* 0x0000000b0c0b7221 */ /* 0x000fe20000000000 */
[----:B------:R-:W-:Y:S02]  /*0950*/  SEL R15, RZ, 0x83000000, P0 ;  /* 0x83000000ff0f7807 */ /* 0x000fe40000000000 */
[----:B------:R-:W-:Y:S01]  /*0960*/  FSETP.NEU.AND P0, PT, R3, RZ, PT ;  /* 0x000000ff0300720b */ /* 0x000fe20003f0d000 */
[----:B------:R-:W-:Y:S01]  /*0970*/  FFMA R12, R11, R14, 0.0013391353422775864601 ;  /* 0x3aaf85ed0b0c7423 */ /* 0x000fe2000000000e */
[----:B0-----:R-:W-:Y:S01]  /*0980*/  FADD R9, R9, -R4 ;  /* 0x8000000409097221 */ /* 0x001fe20000000000 */
[----:B------:R-:W-:Y:S01]  /*0990*/  IADD3 R14, PT, PT, R15, 0x7f000000, RZ ;  /* 0x7f0000000f0e7810 */ /* 0x000fe20007ffe0ff */
[----:B------:R-:W0:Y:S01]  /*09a0*/  F2I.NTZ R4, R10 ;  /* 0x0000000a00047305 */ /* 0x000e220000203100 */
[----:B------:R-:W-:Y:S01]  /*09b0*/  FFMA R12, R11, R12, 0.0096188392490148544312 ;  /* 0x3c1d98560b0c7423 */ /* 0x000fe2000000000c */
[----:B------:R-:W-:-:S03]  /*09c0*/  FADD R8, R9, R8 ;  /* 0x0000000809087221 */ /* 0x000fc60000000000 */
[C---:B------:R-:W-:Y:S02]  /*09d0*/  FFMA R12, R11.reuse, R12, 0.055503588169813156128 ;  /* 0x3d6357bb0b0c7423 */ /* 0x040fe4000000000c */
[----:B------:R-:W-:Y:S02]  /*09e0*/  R2UR UR23, R8 ;  /* 0x00000000081772ca */ /* 0x000fe400000e0000 */
[C---:B------:R-:W-:Y:S01]  /*09f0*/  FFMA R12, R11.reuse, R12, 0.24022644758224487305 ;  /* 0x3e75fdec0b0c7423 */ /* 0x040fe2000000000c */
[----:B------:R-:W1:Y:S03]  /*0a00*/  LDC.64 R8, c[0x0][0x3a8] ;  /* 0x0000ea00ff087b82 */ /* 0x000e660000000a00 */
[----:B------:R-:W-:Y:S01]  /*0a10*/  FFMA R12, R11, R12, 0.69314718246459960938 ;  /* 0x3f3172180b0c7423 */ /* 0x000fe2000000000c */
[----:B0-----:R-:W-:-:S03]  /*0a20*/  LEA R4, R4, -R15, 0x17 ;  /* 0x8000000f04047211 */ /* 0x001fc600078eb8ff */
[----:B------:R-:W-:Y:S02]  /*0a30*/  FFMA R11, R11, R12, 1 ;  /* 0x3f8000000b0b7423 */ /* 0x000fe4000000000c */
[----:B------:R-:W0:Y:S01]  /*0a40*/  LDC.64 R12, c[0x0][0x3c8] ;  /* 0x0000f200ff0c7b82 */ /* 0x000e220000000a00 */
[----:B------:R-:W-:Y:S01]  /*0a50*/  MOV R19, UR23 ;  /* 0x0000001700137c02 */ /* 0x000fe20008000f00 */
[----:B------:R-:W-:Y:S01]  /*0a60*/  FMUL R11, R11, R14 ;  /* 0x0000000e0b0b7220 */ /* 0x000fe20000400000 */
[----:B------:R-:W-:Y:S01]  /*0a70*/  MOV R14, UR23 ;  /* 0x00000017000e7c02 */ /* 0x000fe20008000f00 */
[----:B------:R-:W-:Y:S02]  /*0a80*/  FADD R18, -RZ, |UR23| ;  /* 0x40000017ff127e21 */ /* 0x000fe40008000100 */
[----:B------:R-:W-:Y:S01]  /*0a90*/  FMUL R5, R11, R4 ;  /* 0x000000040b057220 */ /* 0x000fe20000400000 */
[----:B------:R-:W-:Y:S01]  /*0aa0*/  FADD R4, R3, R3 ;  /* 0x0000000303047221 */ /* 0x000fe20000000000 */
[----:B------:R-:W-:Y:S01]  /*0ab0*/  FMUL R14, |R14|, 8388608 ;  /* 0x4b0000000e0e7820 */ /* 0x000fe20000400200 */
[----:B------:R-:W2:Y:S01]  /*0ac0*/  LDC.64 R10, c[0x0][0x3a0] ;  /* 0x0000e800ff0a7b82 */ /* 0x000ea20000000a00 */
[----:B------:R-:W-:Y:S01]  /*0ad0*/  @P2 FSEL R5, RZ, +INF , !P3 ;  /* 0x7f800000ff052808 */ /* 0x000fe20005800000 */
[----:B------:R-:W-:Y:S01]  /*0ae0*/  FADD R19, |R19|, |UR23| ;  /* 0x4000001713137e21 */ /* 0x000fe20008000200 */
[----:B------:R-:W-:-:S02]  /*0af0*/  LOP3.LUT R4, R4, 0x7fffffff, RZ, 0xc0, !PT ;  /* 0x7fffffff04047812 */ /* 0x000fc400078ec0ff */
[----:B------:R-:W-:Y:S01]  /*0b00*/  R2UR UR24, R14 ;  /* 0x000000000e1872ca */ /* 0x000fe200000e0000 */
[----:B-1----:R-:W-:Y:S01]  /*0b10*/  FMUL R15, R8, R9 ;  /* 0x00000009080f7220 */ /* 0x002fe20000400000 */
[----:B------:R-:W-:Y:S01]  /*0b20*/  FSETP.NEU.AND P2, PT, |R3|, +INF , PT ;  /* 0x7f8000000300780b */ /* 0x000fe20003f4d200 */
[----:B------:R-:W1:Y:S01]  /*0b30*/  LDC R14, c[0x0][0x394] ;  /* 0x0000e500ff0e7b82 */ /* 0x000e620000000800 */
[----:B------:R-:W-:Y:S02]  /*0b40*/  LOP3.LUT R4, R4, 0x7f800000, RZ, 0x3c, !PT ;  /* 0x7f80000004047812 */ /* 0x000fe400078e3cff */
[----:B------:R-:W-:-:S04]  /*0b50*/  FSEL R5, R5, +QNAN , P1 ;  /* 0x7fffffff05057808 */ /* 0x000fc80000800000 */
[----:B------:R-:W-:Y:S01]  /*0b60*/  @P0 FSEL R4, R4, R5, !P2 ;  /* 0x0000000504040208 */ /* 0x000fe20005000000 */
[----:B------:R-:W4:Y:S01]  /*0b70*/  LDC R9, c[0x0][0x3f0] ;  /* 0x0000fc00ff097b82 */ /* 0x000f220000000800 */
[----:B0-----:R-:W-:Y:S01]  /*0b80*/  FFMA R5, R12, -1.9774000378653510581e-35, R13 ;  /* 0x85d245f30c057823 */ /* 0x001fe2000000000d */
[----:B------:R-:W-:Y:S01]  /*0b90*/  ULOP3.LUT UR12, UR24, 0x7fffff, URZ, 0xc0, !UPT ;  /* 0x007fffff180c7892 */ /* 0x000fe2000f8ec0ff */
[----:B------:R-:W-:Y:S01]  /*0ba0*/  MOV R13, 0x3c80f082 ;  /* 0x3c80f082000d7802 */ /* 0x000fe20000000f00 */
[----:B------:R0:W5:Y:S01]  /*0bb0*/  MUFU.EX2 R12, R7 ;  /* 0x00000007000c7308 */ /* 0x0001620000000800 */
[----:B------:R-:W-:Y:S01]  /*0bc0*/  FMUL R8, R5, R5 ;  /* 0x0000000505087220 */ /* 0x000fe20000400000 */
[----:B------:R-:W-:Y:S01]  /*0bd0*/  ULOP3.LUT UR12, UR12, 0x3f800000, URZ, 0xfc, !UPT ;  /* 0x3f8000000c0c7892 */ /* 0x000fe2000f8efcff */
[----:B------:R-:W-:Y:S01]  /*0be0*/  FSETP.NAN.AND P0, PT, |R3|, |R3|, PT ;  /* 0x400000030300720b */ /* 0x000fe20003f08200 */
[----:B--2---:R-:W-:Y:S01]  /*0bf0*/  FMUL R10, RZ, R10 ;  /* 0x0000000aff0a7220 */ /* 0x004fe20000400000 */
[----:B------:R-:W-:Y:S01]  /*0c00*/  FFMA R13, R8, R13, -0.052303962409496307373 ;  /* 0xbd563cae080d7423 */ /* 0x000fe2000000000d */
[----:B------:R-:W-:-:S03]  /*0c10*/  FADD R11, -R11, -INF ;  /* 0xff8000000b0b7421 */ /* 0x000fc60000000100 */
[----:B------:R-:W-:Y:S01]  /*0c20*/  FFMA R13, R8, R13, 0.1331529766321182251 ;  /* 0x3e085941080d7423 */ /* 0x000fe2000000000d */
[----:B0-----:R-:W-:Y:S01]  /*0c30*/  FFMA R7, R10, R11, R15 ;  /* 0x0000000b0a077223 */ /* 0x001fe2000000000f */
[----:B------:R-:W-:Y:S01]  /*0c40*/  MOV R11, UR8 ;  /* 0x00000008000b7c02 */ /* 0x000fe20008000f00 */
[----:B------:R-:W0:Y:S01]  /*0c50*/  MUFU.RCP R10, UR12 ;  /* 0x0000000c000a7d08 */ /* 0x000e220008001000 */
[----:B------:R-:W-:-:S03]  /*0c60*/  FFMA R13, R8, R13, -0.33332768082618713379 ;  /* 0xbeaaa9ed080d7423 */ /* 0x000fc6000000000d */
[----:B------:R-:W-:Y:S01]  /*0c70*/  FADD R11, R11, -1.5746999522829321268e-35 ;  /* 0x85a773690b0b7421 */ /* 0x000fe20000000000 */
[----:B------:R-:W-:Y:S01]  /*0c80*/  FFMA R20, R8, R13, RZ ;  /* 0x0000000d08147223 */ /* 0x000fe200000000ff */
[----:B-----5:R-:W-:Y:S01]  /*0c90*/  FMUL R8, R12, 0.25 ;  /* 0x3e8000000c087820 */ /* 0x020fe20000400000 */
[----:B-1----:R-:W-:Y:S01]  /*0ca0*/  FADD R12, -R14, 1.6815581571897804851e-44 ;  /* 0x0000000c0e0c7421 */ /* 0x002fe20000000100 */
[----:B----4-:R-:W-:Y:S01]  /*0cb0*/  FADD R9, R9, 1.4771000568254740044e-35 ;  /* 0x059d127d09097421 */ /* 0x010fe20000000000 */
[----:B------:R-:W-:Y:S01]  /*0cc0*/  FFMA R20, R5, R20, R5 ;  /* 0x0000001405147223 */ /* 0x000fe20000000005 */
[----:B------:R-:W-:Y:S01]  /*0cd0*/  @P0 FADD R4, R3, -1.0284000016964055158e-35 ;  /* 0x855ab76c03040421 */ /* 0x000fe20000000000 */
[----:B------:R-:W-:Y:S01]  /*0ce0*/  FFMA R12, RZ, R12, -1.34939996133002265884e+36 ;  /* 0xfb81f147ff0c7423 */ /* 0x000fe2000000000c */
[----:B0--3--:R-:W-:-:S07]  /*0cf0*/  FFMA R13, |R9|, -R16, 0.5 ;  /* 0x3f000000090d7423 */ /* 0x009fce0000000a10 */
.L_x_29:
[----:B------:R-:W0:Y:S01]  /*0d00*/  LDCU UR5, c[0x0][0x384] ;  /* 0x00007080ff0577ac */ /* 0x000e220008000800 */
[----:B------:R-:W-:Y:S01]  /*0d10*/  FSETP.GT.AND P0, PT, R22, R11, PT ;  /* 0x0000000b1600720b */ /* 0x000fe20003f04000 */
[----:B------:R-:W-:-:S04]  /*0d20*/  UIADD3 UR4, UPT, UPT, UR4, 0x1, URZ ;  /* 0x0000000104047890 */ /* 0x000fc8000fffe0ff */
[----:B0-----:R-:W-:-:S08]  /*0d30*/  UISETP.NE.AND UP0, UPT, UR4, UR5, UPT ;  /* 0x000000050400728c */ /* 0x001fd0000bf05270 */
[----:B------:R-:W-:Y:S05]  /*0d40*/  @!P0 BRA `(.L_x_4) ;  /* 0x0000001400fc8947 */ /* 0x000fea0003800000 */
[----:B------:R-:W0:Y:S01]  /*0d50*/  MUFU.RCP R15, R8 ;  /* 0x00000008000f7308 */ /* 0x000e220000001000 */
[----:B------:R-:W1:Y:S01]  /*0d60*/  LDCU UR5, c[0x0][0x38c] ;  /* 0x00007180ff0577ac */ /* 0x000e620008000800 */
[----:B0-----:R-:W-:Y:S01]  /*0d70*/  FMUL.FTZ R15, R15, 0.125 ;  /* 0x3e0000000f0f7820 */ /* 0x001fe20000410000 */
[----:B-1----:R-:W-:-:S03]  /*0d80*/  UISETP.GE.AND UP1, UPT, UR5, 0x1, UPT ;  /* 0x000000010500788c */ /* 0x002fc6000bf26270 */
[----:B------:R-:W-:-:S04]  /*0d90*/  FFMA R15, R8, 2, R15 ;  /* 0x40000000080f7823 */ /* 0x000fc8000000000f */
[----:B------:R-:W-:-:S05]  /*0da0*/  FADD R15, R22, R15 ;  /* 0x0000000f160f7221 */ /* 0x000fca0000000000 */
[----:B------:R-:W-:-:S04]  /*0db0*/  FSETP.GE.AND P0, PT, R15, R12, PT ;  /* 0x0000000c0f00720b */ /* 0x000fc80003f06000 */
[----:B------:R-:W-:Y:S01]  /*0dc0*/  FSEL R22, R15, R7, !P0 ;  /* 0x000000070f167208 */ /* 0x000fe20004000000 */
[----:B------:R-:W-:Y:S08]  /*0dd0*/  BRA.U !UP1, `(.L_x_5) ;  /* 0x0000000509e07547 */ /* 0x000ff0000b800000 */
[C---:B------:R-:W-:Y:S01]  /*0de0*/  FMUL R14, |R5|.reuse, 2.8853900432586669922 ;  /* 0x4038aa3b050e7820 */ /* 0x040fe20000400200 */
[----:B------:R-:W-:Y:S01]  /*0df0*/  HFMA2 R16, -RZ, RZ, 1.875, 0 ;  /* 0x3f800000ff107431 */ /* 0x000fe200000001ff */
[----:B------:R-:W-:Y:S01]  /*0e00*/  FSETP.GE.AND P0, PT, |R5|, 9.010913848876953125, PT ;  /* 0x41102cb40500780b */ /* 0x000fe20003f06200 */
[----:B------:R-:W-:-:S03]  /*0e10*/  UISETP.GE.U32.AND UP1, UPT, UR5, 0x10, UPT ;  /* 0x000000100500788c */ /* 0x000fc6000bf26070 */
[----:B------:R-:W0:Y:S02]  /*0e20*/  MUFU.EX2 R14, R14 ;  /* 0x0000000e000e7308 */ /* 0x000e240000000800 */
[----:B0-----:R-:W-:-:S06]  /*0e30*/  FADD R21, R14, 1 ;  /* 0x3f8000000e157421 */ /* 0x001fcc0000000000 */
[----:B------:R-:W0:Y:S02]  /*0e40*/  MUFU.RCP R21, R21 ;  /* 0x0000001500157308 */ /* 0x000e240000001000 */
[----:B0-----:R-:W-:-:S05]  /*0e50*/  FFMA R15, R21, -2, R16 ;  /* 0xc0000000150f7823 */ /* 0x001fca0000000010 */
[----:B------:R-:W-:Y:S02]  /*0e60*/  FSEL R16, R15, 1, !P0 ;  /* 0x3f8000000f107808 */ /* 0x000fe40004000000 */
[----:B------:R-:W-:Y:S02]  /*0e70*/  FSETP.GE.AND P0, PT, |R5|, 0.60000002384185791016, PT ;  /* 0x3f19999a0500780b */ /* 0x000fe40003f06200 */
[----:B------:R-:W-:Y:S02]  /*0e80*/  LOP3.LUT R15, R16, 0x80000000, R5, 0xb8, !PT ;  /* 0x80000000100f7812 */ /* 0x000fe400078eb805 */
[----:B------:R-:W0:Y:S02]  /*0e90*/  LDC.64 R16, c[0x0][0x3b8] ;  /* 0x0000ee00ff107b82 */ /* 0x000e240000000a00 */
[----:B------:R-:W-:-:S06]  /*0ea0*/  FSEL R22, R15, R20, P0 ;  /* 0x000000140f167208 */ /* 0x000fcc0000000000 */
[----:B------:R-:W1:Y:S01]  /*0eb0*/  FRND.FLOOR R22, R22 ;  /* 0x0000001600167307 */ /* 0x000e620000205000 */
[----:B------:R-:W2:Y:S01]  /*0ec0*/  LDC.64 R14, c[0x0][0x3c0] ;  /* 0x0000f000ff0e7b82 */ /* 0x000ea20000000a00 */
[----:B-1----:R-:W-:-:S04]  /*0ed0*/  FMUL R21, R22, 4 ;  /* 0x4080000016157820 */ /* 0x002fc80000400000 */
[----:B------:R-:W-:-:S04]  /*0ee0*/  FMUL R21, R21, 1 ;  /* 0x3f80000015157820 */ /* 0x000fc80000400000 */
[----:B------:R-:W-:-:S04]  /*0ef0*/  FMUL R21, R21, 1 ;  /* 0x3f80000015157820 */ /* 0x000fc80000400000 */
[----:B------:R-:W-:-:S04]  /*0f00*/  FMUL R21, R21, 1 ;  /* 0x3f80000015157820 */ /* 0x000fc80000400000 */
[----:B--2---:R-:W-:Y:S01]  /*0f10*/  FFMA R15, -R21, R15, R14 ;  /* 0x0000000f150f7223 */ /* 0x004fe2000000010e */
[----:B------:R-:W-:-:S03]  /*0f20*/  IMAD.MOV.U32 R21, RZ, RZ, RZ ;  /* 0x000000ffff157224 */ /* 0x000fc600078e00ff */
[----:B0-----:R-:W-:Y:S01]  /*0f30*/  FFMA R17, |R15|, R17, R16 ;  /* 0x000000110f117223 */ /* 0x001fe20000000210 */
[----:B------:R-:W-:Y:S06]  /*0f40*/  BRA.U !UP1, `(.L_x_6) ;  /* 0x0000000109787547 */ /* 0x000fec000b800000 */
[----:B------:R-:W0:Y:S02]  /*0f50*/  LDCU.64 UR8, c[0x0][0x3b0] ;  /* 0x00007600ff0877ac */ /* 0x000e240008000a00 */
[----:B0-----:R-:W-:-:S04]  /*0f60*/  UIADD3 UR5, UP1, UPT, UR8, 0x20, URZ ;  /* 0x0000002008057890 */ /* 0x001fc8000ff3e0ff */
[----:B------:R-:W-:Y:S02]  /*0f70*/  UIADD3.X UR8, UPT, UPT, URZ, UR9, URZ, UP1, !UPT ;  /* 0x00000009ff087290 */ /* 0x000fe40008ffe4ff */
[----:B------:R-:W-:Y:S01]  /*0f80*/  MOV R16, UR5 ;  /* 0x0000000500107c02 */ /* 0x000fe20008000f00 */
[----:B------:R-:W-:-:S03]  /*0f90*/  UMOV UR5, UR17 ;  /* 0x0000001100057c82 */ /* 0x000fc60008000000 */
[----:B------:R-:W-:-:S07]  /*0fa0*/  MOV R21, UR8 ;  /* 0x0000000800157c02 */ /* 0x000fce0008000f00 */
.L_x_7:
[----:B0-----:R-:W-:Y:S01]  /*0fb0*/  MOV R14, R16 ;  /* 0x00000010000e7202 */ /* 0x001fe20000000f00 */
[----:B------:R-:W-:Y:S01]  /*0fc0*/  UIADD3 UR5, UPT, UPT, UR5, 0x10, URZ ;  /* 0x0000001005057890 */ /* 0x000fe2000fffe0ff */
[----:B------:R-:W-:Y:S02]  /*0fd0*/  MOV R15, R21 ;  /* 0x00000015000f7202 */ /* 0x000fe40000000f00 */
[----:B------:R-:W-:Y:S01]  /*0fe0*/  IADD3 R16, P0, PT, R14, 0x40, RZ ;  /* 0x000000400e107810 */ /* 0x000fe20007f1e0ff */
[----:B------:R-:W-:Y:S02]  /*0ff0*/  UISETP.NE.AND UP1, UPT, UR5, URZ, UPT ;  /* 0x000000ff0500728c */ /* 0x000fe4000bf25270 */
[----:B------:R0:W-:Y:S01]  /*1000*/  STG.E desc[UR18][R14.64+-0x20], R17 ;  /* 0xffffe0110e007986 */ /* 0x0001e2000c101912 */
[----:B------:R-:W-:-:S03]  /*1010*/  IADD3.X R21, PT, PT, RZ, R15, RZ, P0, !PT ;  /* 0x0000000fff157210 */ /* 0x000fc600007fe4ff */
[----:B------:R0:W-:Y:S04]  /*1020*/  STG.E desc[UR18][R14.64+-0x1c], R17 ;  /* 0xffffe4110e007986 */ /* 0x0001e8000c101912 */
        /* <DEDUP_REMOVED lines=13> */
[----:B------:R0:W-:Y:S01]  /*1100*/  STG.E desc[UR18][R14.64+0x1c], R17 ;  /* 0x00001c110e007986 */ /* 0x0001e2000c101912 */
[----:B------:R-:W-:Y:S05]  /*1110*/  BRA.U UP1, `(.L_x_7) ;  /* 0xfffffffd01a47547 */ /* 0x000fea000b83ffff */
[----:B------:R-:W-:-:S07]  /*1120*/  MOV R21, UR22 ;  /* 0x0000001600157c02 */ /* 0x000fce0008000f00 */
.L_x_6:
[----:B------:R-:W-:-:S09]  /*1130*/  UISETP.NE.AND UP1, UPT, UR20, URZ, UPT ;  /* 0x000000ff1400728c */ /* 0x000fd2000bf25270 */
[----:B------:R-:W-:Y:S05]  /*1140*/  BRA.U !UP1, `(.L_x_8) ;  /* 0x0000000109947547 */ /* 0x000fea000b800000 */
[----:B------:R-:W-:Y:S02]  /*1150*/  UIADD3 UR5, UPT, UPT, UR20, -0x1, URZ ;  /* 0xffffffff14057890 */ /* 0x000fe4000fffe0ff */
[----:B------:R-:W-:Y:S02]  /*1160*/  UISETP.NE.AND UP2, UPT, UR21, URZ, UPT ;  /* 0x000000ff1500728c */ /* 0x000fe4000bf45270 */
[----:B------:R-:W-:-:S09]  /*1170*/  UISETP.GE.U32.AND UP1, UPT, UR5, 0x7, UPT ;  /* 0x000000070500788c */ /* 0x000fd2000bf26070 */
[----:B------:R-:W-:Y:S05]  /*1180*/  BRA.U !UP1, `(.L_x_9) ;  /* 0x00000001092c7547 */ /* 0x000fea000b800000 */
[----:B0-----:R-:W0:Y:S02]  /*1190*/  LDC.64 R14, c[0x0][0x3b0] ;  /* 0x0000ec00ff0e7b82 */ /* 0x001e240000000a00 */
[C---:B0-----:R-:W-:Y:S01]  /*11a0*/  IMAD.WIDE.U32 R14, R21.reuse, 0x4, R14 ;  /* 0x00000004150e7825 */ /* 0x041fe200078e000e */
[----:B------:R-:W-:-:S04]  /*11b0*/  IADD3 R21, PT, PT, R21, 0x8, RZ ;  /* 0x0000000815157810 */ /* 0x000fc80007ffe0ff */
[----:B------:R1:W-:Y:S04]  /*11c0*/  STG.E desc[UR18][R14.64], R17 ;  /* 0x000000110e007986 */ /* 0x0003e8000c101912 */
[----:B------:R1:W-:Y:S04]  /*11d0*/  STG.E desc[UR18][R14.64+0x4], R17 ;  /* 0x000004110e007986 */ /* 0x0003e8000c101912 */
[----:B------:R1:W-:Y:S04]  /*11e0*/  STG.E desc[UR18][R14.64+0x8], R17 ;  /* 0x000008110e007986 */ /* 0x0003e8000c101912 */
[----:B------:R1:W-:Y:S04]  /*11f0*/  STG.E desc[UR18][R14.64+0xc], R17 ;  /* 0x00000c110e007986 */ /* 0x0003e8000c101912 */
[----:B------:R1:W-:Y:S04]  /*1200*/  STG.E desc[UR18][R14.64+0x10], R17 ;  /* 0x000010110e007986 */ /* 0x0003e8000c101912 */
[----:B------:R1:W-:Y:S04]  /*1210*/  STG.E desc[UR18][R14.64+0x14], R17 ;  /* 0x000014110e007986 */ /* 0x0003e8000c101912 */
[----:B------:R1:W-:Y:S04]  /*1220*/  STG.E desc[UR18][R14.64+0x18], R17 ;  /* 0x000018110e007986 */ /* 0x0003e8000c101912 */
[----:B------:R1:W-:Y:S02]  /*1230*/  STG.E desc[UR18][R14.64+0x1c], R17 ;  /* 0x00001c110e007986 */ /* 0x0003e4000c101912 */
.L_x_9:
[----:B------:R-:W-:Y:S05]  /*1240*/  BRA.U !UP2, `(.L_x_8) ;  /* 0x000000010a547547 */ /* 0x000fea000b800000 */
[----:B------:R-:W-:Y:S02]  /*1250*/  UIADD3 UR5, UPT, UPT, UR21, -0x1, URZ ;  /* 0xffffffff15057890 */ /* 0x000fe4000fffe0ff */
[----:B------:R-:W-:Y:S02]  /*1260*/  UISETP.NE.AND UP2, UPT, UR14, URZ, UPT ;  /* 0x000000ff0e00728c */ /* 0x000fe4000bf45270 */
[----:B------:R-:W-:-:S09]  /*1270*/  UISETP.GE.U32.AND UP1, UPT, UR5, 0x3, UPT ;  /* 0x000000030500788c */ /* 0x000fd2000bf26070 */
[----:B------:R-:W-:Y:S05]  /*1280*/  BRA.U !UP1, `(.L_x_10) ;  /* 0x00000001091c7547 */ /* 0x000fea000b800000 */
[----:B01----:R-:W0:Y:S02]  /*1290*/  LDC.64 R14, c[0x0][0x3b0] ;  /* 0x0000ec00ff0e7b82 */ /* 0x003e240000000a00 */
[C---:B0-----:R-:W-:Y:S01]  /*12a0*/  IMAD.WIDE.U32 R14, R21.reuse, 0x4, R14 ;  /* 0x00000004150e7825 */ /* 0x041fe200078e000e */
[----:B------:R-:W-:-:S04]  /*12b0*/  IADD3 R21, PT, PT, R21, 0x4, RZ ;  /* 0x0000000415157810 */ /* 0x000fc80007ffe0ff */
[----:B------:R2:W-:Y:S04]  /*12c0*/  STG.E desc[UR18][R14.64], R17 ;  /* 0x000000110e007986 */ /* 0x0005e8000c101912 */
[----:B------:R2:W-:Y:S04]  /*12d0*/  STG.E desc[UR18][R14.64+0x4], R17 ;  /* 0x000004110e007986 */ /* 0x0005e8000c101912 */
[----:B------:R2:W-:Y:S04]  /*12e0*/  STG.E desc[UR18][R14.64+0x8], R17 ;  /* 0x000008110e007986 */ /* 0x0005e8000c101912 */
[----:B------:R2:W-:Y:S02]  /*12f0*/  STG.E desc[UR18][R14.64+0xc], R17 ;  /* 0x00000c110e007986 */ /* 0x0005e4000c101912 */
.L_x_10:
[----:B------:R-:W-:Y:S05]  /*1300*/  BRA.U !UP2, `(.L_x_8) ;  /* 0x000000010a247547 */ /* 0x000fea000b800000 */
[----:B012---:R-:W0:Y:S01]  /*1310*/  LDC.64 R14, c[0x0][0x3b0] ;  /* 0x0000ec00ff0e7b82 */ /* 0x007e220000000a00 */
[----:B------:R-:W-:Y:S01]  /*1320*/  UISETP.NE.AND UP1, UPT, UR14, 0x1, UPT ;  /* 0x000000010e00788c */ /* 0x000fe2000bf25270 */
[----:B0-----:R-:W-:-:S05]  /*1330*/  IMAD.WIDE.U32 R14, R21, 0x4, R14 ;  /* 0x00000004150e7825 */ /* 0x001fca00078e000e */
[----:B------:R3:W-:Y:S03]  /*1340*/  STG.E desc[UR18][R14.64], R17 ;  /* 0x000000110e007986 */ /* 0x0007e6000c101912 */
[----:B------:R-:W-:Y:S05]  /*1350*/  BRA.U !UP1, `(.L_x_8) ;  /* 0x0000000109107547 */ /* 0x000fea000b800000 */
[----:B------:R-:W-:Y:S01]  /*1360*/  UISETP.NE.AND UP1, UPT, UR14, 0x2, UPT ;  /* 0x000000020e00788c */ /* 0x000fe2000bf25270 */
[----:B------:R4:W-:Y:S05]  /*1370*/  STG.E desc[UR18][R14.64+0x4], R17 ;  /* 0x000004110e007986 */ /* 0x0009ea000c101912 */
[----:B------:R-:W-:-:S13]  /*1380*/  PLOP3.LUT P0, PT, PT, PT, UP1, 0x80, 0x8 ;  /* 0x000000000008781c */ /* 0x000fda0003f0f018 */
[----:B------:R4:W-:Y:S02]  /*1390*/  @P0 STG.E desc[UR18][R14.64+0x8], R17 ;  /* 0x000008110e000986 */ /* 0x0009e4000c101912 */
.L_x_8:
[----:B01234-:R-:W0:Y:S01]  /*13a0*/  MUFU.RCP R14, R17 ;  /* 0x00000011000e7308 */ /* 0x01fe220000001000 */
[----:B------:R-:W-:Y:S02]  /*13b0*/  UMOV UR5, 0x6afeeba7 ;  /* 0x6afeeba700057882 */ /* 0x000fe40000000000 */
[----:B------:R-:W-:-:S05]  /*13c0*/  MOV R22, UR5 ;  /* 0x0000000500167c02 */ /* 0x000fca0008000f00 */
[----:B------:R-:W1:Y:S01]  /*13d0*/  FCHK P0, -R22, R17 ;  /* 0x0000001116007302 */ /* 0x000e620000000100 */
[----:B0-----:R-:W-:-:S04]  /*13e0*/  FFMA R15, -R17, R14, 1 ;  /* 0x3f800000110f7423 */ /* 0x001fc8000000010e */
[----:B------:R-:W-:-:S04]  /*13f0*/  FFMA R14, R14, R15, R14 ;  /* 0x0000000f0e0e7223 */ /* 0x000fc8000000000e */
[----:B------:R-:W-:-:S04]  /*1400*/  FFMA R15, R14, -1.54089997455925243248e+26, RZ ;  /* 0xeafeeba70e0f7823 */ /* 0x000fc800000000ff */
[----:B------:R-:W-:-:S04]  /*1410*/  FFMA R16, -R17, R15, -1.54089997455925243248e+26 ;  /* 0xeafeeba711107423 */ /* 0x000fc8000000010f */
[----:B------:R-:W-:Y:S01]  /*1420*/  FFMA R15, R14, R16, R15 ;  /* 0x000000100e0f7223 */ /* 0x000fe2000000000f */
[----:B-1----:R-:W-:Y:S06]  /*1430*/  @!P0 BRA `(.L_x_11) ;  /* 0x0000000000108947 */ /* 0x002fec0003800000 */
[----:B------:R-:W-:Y:S01]  /*1440*/  HFMA2 R14, -RZ, RZ, -3580, -3918 ;  /* 0xeafeeba7ff0e7431 */ /* 0x000fe200000001ff */
[----:B------:R-:W-:-:S07]  /*1450*/  MOV R16, 0x1470 ;  /* 0x0000147000107802 */ /* 0x000fce0000000f00 */
[----:B------:R-:W-:Y:S05]  /*1460*/  CALL.REL.NOINC `($__internal_0_$__cuda_sm3x_div_rn_noftz_f32_slowpath) ;  /* 0x0000001000687944 */ /* 0x000fea0003c00000 */
[----:B------:R-:W-:-:S07]  /*1470*/  MOV R15, R17 ;  /* 0x00000011000f7202 */ /* 0x000fce0000000f00 */
.L_x_11:
[----:B------:R-:W-:Y:S02]  /*1480*/  HFMA2 R14, -RZ, RZ, 1.875, 0 ;  /* 0x3f800000ff0e7431 */ /* 0x000fe400000001ff */
[----:B------:R-:W-:Y:S01]  /*1490*/  IMAD.MOV.U32 R17, RZ, RZ, 0x796ee002 ;  /* 0x796ee002ff117424 */ /* 0x000fe200078e00ff */
[----:B------:R-:W0:Y:S03]  /*14a0*/  FCHK P0, R15, 1.2900000131787298375e-35 ;  /* 0x05892d240f007902 */ /* 0x000e260000000000 */
[----:B------:R-:W-:-:S04]  /*14b0*/  FFMA R14, R17, -1.2900000131787298375e-35, R14 ;  /* 0x85892d24110e7823 */ /* 0x000fc8000000000e */
[----:B------:R-:W-:-:S04]  /*14c0*/  FFMA R14, R14, R17, 7.75193794086769986434e+34 ;  /* 0x796ee0020e0e7423 */ /* 0x000fc80000000011 */
[----:B------:R-:W-:-:S04]  /*14d0*/  FFMA R16, R14, R15, RZ ;  /* 0x0000000f0e107223 */ /* 0x000fc800000000ff */
[----:B------:R-:W-:-:S04]  /*14e0*/  FFMA R17, R16, -1.2900000131787298375e-35, R15 ;  /* 0x85892d2410117823 */ /* 0x000fc8000000000f */
[----:B------:R-:W-:Y:S01]  /*14f0*/  FFMA R17, R14, R17, R16 ;  /* 0x000000110e117223 */ /* 0x000fe20000000010 */
[----:B0-----:R-:W-:Y:S06]  /*1500*/  @!P0 BRA `(.L_x_12) ;  /* 0x0000000000108947 */ /* 0x001fec0003800000 */
[----:B------:R-:W-:Y:S02]  /*1510*/  MOV R14, R15 ;  /* 0x0000000f000e7202 */ /* 0x000fe40000000f00 */
[----:B------:R-:W-:Y:S02]  /*1520*/  MOV R17, 0x5892d24 ;  /* 0x05892d2400117802 */ /* 0x000fe40000000f00 */
[----:B------:R-:W-:-:S07]  /*1530*/  MOV R16, 0x1550 ;  /* 0x0000155000107802 */ /* 0x000fce0000000f00 */
[----:B------:R-:W-:Y:S05]  /*1540*/  CALL.REL.NOINC `($__internal_0_$__cuda_sm3x_div_rn_noftz_f32_slowpath) ;  /* 0x0000001000307944 */ /* 0x000fea0003c00000 */
.L_x_12:
[----:B------:R-:W-:-:S07]  /*1550*/  FADD R22, R17, R0 ;  /* 0x0000000011167221 */ /* 0x000fce0000000000 */
.L_x_5:
[----:B------:R-:W0:Y:S02]  /*1560*/  LDCU UR5, c[0x0][0x390] ;  /* 0x00007200ff0577ac */ /* 0x000e240008000800 */
[----:B0-----:R-:W-:-:S09]  /*1570*/  UISETP.GE.AND UP1, UPT, UR5, 0x1, UPT ;  /* 0x000000010500788c */ /* 0x001fd2000bf26270 */
[----:B------:R-:W-:Y:S05]  /*1580*/  BRA.U !UP1, `(.L_x_4) ;  /* 0x0000000d09ec7547 */ /* 0x000fea000b800000 */
[----:B------:R-:W0:Y:S01]  /*1590*/  MUFU.RSQ R14, R13 ;  /* 0x0000000d000e7308 */ /* 0x000e220000001400 */
[C---:B------:R-:W-:Y:S01]  /*15a0*/  FSETP.NEU.AND P0, PT, |R9|.reuse, 1, PT ;  /* 0x3f8000000900780b */ /* 0x040fe20003f0d200 */
[----:B------:R-:W-:Y:S01]  /*15b0*/  HFMA2 R26, -RZ, RZ, 0.389892578125, 0.0002090930938720703125 ;  /* 0x363d0adaff1a7431 */ /* 0x000fe200000001ff */
[----:B------:R-:W-:Y:S02]  /*15c0*/  FSETP.GT.AND P1, PT, |R9|, 0.56000000238418579102, PT ;  /* 0x3f0f5c290900780b */ /* 0x000fe40003f24200 */
[----:B------:R-:W-:Y:S01]  /*15d0*/  MOV R16, 0x3d10ecef ;  /* 0x3d10ecef00107802 */ /* 0x000fe20000000f00 */
[C---:B0-----:R-:W-:Y:S01]  /*15e0*/  FMUL R15, R14.reuse, R13 ;  /* 0x0000000d0e0f7220 */ /* 0x041fe20000400000 */
[----:B------:R-:W-:-:S04]  /*15f0*/  FMUL R14, R14, 0.5 ;  /* 0x3f0000000e0e7820 */ /* 0x000fc80000400000 */
[----:B------:R-:W-:-:S04]  /*1600*/  FFMA R14, -R15, R14, 0.5 ;  /* 0x3f0000000f0e7423 */ /* 0x000fc8000000010e */
[----:B------:R-:W-:-:S05]  /*1610*/  FFMA R14, R15, R14, R15 ;  /* 0x0000000e0f0e7223 */ /* 0x000fca000000000f */
[----:B------:R-:W-:Y:S02]  /*1620*/  FSEL R14, R14, RZ, P0 ;  /* 0x000000ff0e0e7208 */ /* 0x000fe40000000000 */
[----:B------:R-:W-:Y:S02]  /*1630*/  FSETP.GT.AND P0, PT, R9, 0.56000000238418579102, PT ;  /* 0x3f0f5c290900780b */ /* 0x000fe40003f04000 */
[----:B------:R-:W-:-:S04]  /*1640*/  FSEL R14, R14, |R9|, P1 ;  /* 0x400000090e0e7208 */ /* 0x000fc80000800000 */
[----:B------:R-:W-:-:S05]  /*1650*/  LOP3.LUT R14, R14, 0x80000000, R9, 0xb8, !PT ;  /* 0x800000000e0e7812 */ /* 0x000fca00078eb809 */
[----:B------:R-:W-:-:S04]  /*1660*/  FMUL R15, R14, R14 ;  /* 0x0000000e0e0f7220 */ /* 0x000fc80000400000 */
[----:B------:R-:W-:-:S04]  /*1670*/  FFMA R16, R15, R16, 0.016980519518256187439 ;  /* 0x3c8b1abb0f107423 */ /* 0x000fc80000000010 */
[----:B------:R-:W-:-:S04]  /*1680*/  FFMA R16, R15, R16, 0.030762933194637298584 ;  /* 0x3cfc028c0f107423 */ /* 0x000fc80000000010 */
[----:B------:R-:W-:-:S04]  /*1690*/  FFMA R16, R15, R16, 0.044709417968988418579 ;  /* 0x3d3721390f107423 */ /* 0x000fc80000000010 */
[----:B------:R-:W-:-:S04]  /*16a0*/  FFMA R16, R15, R16, 0.074989043176174163818 ;  /* 0x3d9993db0f107423 */ /* 0x000fc80000000010 */
[----:B------:R-:W-:-:S04]  /*16b0*/  FFMA R16, R15, R16, 0.16666707396507263184 ;  /* 0x3e2aaac60f107423 */ /* 0x000fc80000000010 */
[----:B------:R-:W-:Y:S01]  /*16c0*/  FMUL R15, R15, R16 ;  /* 0x000000100f0f7220 */ /* 0x000fe20000400000 */
[----:B------:R-:W-:-:S03]  /*16d0*/  HFMA2 R16, -RZ, RZ, 1.9599609375, 20144 ;  /* 0x3fd774ebff107431 */ /* 0x000fc600000001ff */
[----:B------:R-:W-:-:S05]  /*16e0*/  FFMA R14, R14, R15, R14 ;  /* 0x0000000f0e0e7223 */ /* 0x000fca000000000e */
[----:B------:R-:W-:-:S05]  /*16f0*/  FSEL R15, R14, -R14, P1 ;  /* 0x8000000e0e0f7208 */ /* 0x000fca0000800000 */
[----:B------:R-:W-:Y:S01]  /*1700*/  @!P0 FFMA R14, R16, 0.93318945169448852539, R15 ;  /* 0x3f6ee581100e8823 */ /* 0x000fe2000000000f */
[----:B------:R-:W-:-:S03]  /*1710*/  MOV R16, 0x42fc0000 ;  /* 0x42fc000000107802 */ /* 0x000fc60000000f00 */
[----:B------:R-:W-:Y:S01]  /*1720*/  @P1 FADD R14, R14, R14 ;  /* 0x0000000e0e0e1221 */ /* 0x000fe20000000000 */
[----:B------:R-:W-:-:S03]  /*1730*/  FSETP.NEU.AND P1, PT, R3, 1, PT ;  /* 0x3f8000000300780b */ /* 0x000fc60003f2d000 */
[----:B------:R-:W-:-:S06]  /*1740*/  FMUL R15, |R14|, 1.4426950216293334961 ;  /* 0x3fb8aa3b0e0f7820 */ /* 0x000fcc0000400200 */
[----:B------:R-:W0:Y:S02]  /*1750*/  FRND.TRUNC R15, R15 ;  /* 0x0000000f000f7307 */ /* 0x000e24000020d000 */
[----:B0-----:R-:W-:Y:S02]  /*1760*/  FSETP.GT.AND P0, PT, |R15|, 126, PT ;  /* 0x42fc00000f00780b */ /* 0x001fe40003f04200 */
[----:B------:R-:W-:-:S04]  /*1770*/  LOP3.LUT R16, R16, 0x80000000, R15, 0xb8, !PT ;  /* 0x8000000010107812 */ /* 0x000fc800078eb80f */
[----:B------:R-:W-:Y:S01]  /*1780*/  FSEL R17, R16, R15, P0 ;  /* 0x0000000f10117208 */ /* 0x000fe20000000000 */
[C---:B------:R-:W-:Y:S01]  /*1790*/  FMUL R15, R14.reuse, R14 ;  /* 0x0000000e0e0f7220 */ /* 0x040fe20000400000 */
[----:B------:R-:W-:-:S03]  /*17a0*/  FSETP.GE.AND P0, PT, |R14|, 1, PT ;  /* 0x3f8000000e00780b */ /* 0x000fc60003f06200 */
[----:B------:R-:W-:Y:S01]  /*17b0*/  FFMA R16, R17, -0.69314718246459960938, |R14| ;  /* 0xbf31721811107823 */ /* 0x000fe2000000040e */
[----:B------:R-:W-:-:S03]  /*17c0*/  FFMA R26, R15, R26, 0.00019836159481201320887 ;  /* 0x394fff490f1a7423 */ /* 0x000fc6000000001a */
[C---:B------:R-:W-:Y:S01]  /*17d0*/  FFMA R16, R17.reuse, 1.9046542121259335545e-09, R16 ;  /* 0x3102e30811107823 */ /* 0x040fe20000000010 */
[----:B------:R-:W-:Y:S01]  /*17e0*/  FADD R17, R17, 12583037 ;  /* 0x4b40007d11117421 */ /* 0x000fe20000000000 */
[----:B------:R-:W-:Y:S02]  /*17f0*/  FFMA R26, R15, R26, 0.0083333496004343032837 ;  /* 0x3c08889a0f1a7423 */ /* 0x000fe4000000001a */
[----:B------:R-:W-:Y:S02]  /*1800*/  FMUL R16, R16, 1.4426950216293334961 ;  /* 0x3fb8aa3b10107820 */ /* 0x000fe40000400000 */
[----:B------:R-:W-:Y:S01]  /*1810*/  SHF.L.U32 R17, R17, 0x17, RZ ;  /* 0x0000001711117819 */ /* 0x000fe200000006ff */
[----:B------:R-:W-:-:S03]  /*1820*/  FFMA R26, R15, R26, 0.16666667163372039795 ;  /* 0x3e2aaaab0f1a7423 */ /* 0x000fc6000000001a */
[----:B------:R-:W0:Y:S01]  /*1830*/  MUFU.EX2 R16, R16 ;  /* 0x0000001000107308 */ /* 0x000e220000000800 */
[----:B------:R-:W-:Y:S01]  /*1840*/  FMUL R15, R15, R26 ;  /* 0x0000001a0f0f7220 */ /* 0x000fe20000400000 */
[----:B0-----:R-:W-:-:S06]  /*1850*/  FMUL R17, R17, R16 ;  /* 0x0000001011117220 */ /* 0x001fcc0000400000 */
[----:B------:R-:W0:Y:S02]  /*1860*/  MUFU.RCP R24, R17 ;  /* 0x0000001100187308 */ /* 0x000e240000001000 */
[----:B0-----:R-:W-:-:S04]  /*1870*/  FMUL.FTZ R24, R24, -0.125 ;  /* 0xbe00000018187820 */ /* 0x001fc80000410000 */
[----:B------:R-:W-:-:S05]  /*1880*/  FFMA R21, R17, 2, R24 ;  /* 0x4000000011157823 */ /* 0x000fca0000000018 */
[--C-:B------:R-:W-:Y:S01]  /*1890*/  LOP3.LUT R21, R21, 0x80000000, R14.reuse, 0xb8, !PT ;  /* 0x8000000015157812 */ /* 0x100fe200078eb80e */
[----:B------:R-:W-:Y:S01]  /*18a0*/  @!P0 FFMA R21, R14, R15, R14 ;  /* 0x0000000f0e158223 */ /* 0x000fe2000000000e */
[----:B------:R-:W-:Y:S06]  /*18b0*/  @!P1 BRA `(.L_x_13) ;  /* 0x0000000400889947 */ /* 0x000fec0003800000 */
[----:B------:R-:W-:-:S05]  /*18c0*/  UMOV UR5, URZ ;  /* 0x000000ff00057c82 */ /* 0x000fca0008000000 */
.L_x_20:
[----:B------:R-:W0:Y:S01]  /*18d0*/  LDCU.64 UR8, c[0x0][0x3e0] ;  /* 0x00007c00ff0877ac */ /* 0x000e220008000a00 */
[C---:B------:R-:W-:Y:S01]  /*18e0*/  FSETP.GEU.AND P0, PT, |R6|.reuse, |UR23|, PT ;  /* 0x4000001706007c0b */ /* 0x040fe2000bf0e200 */
[----:B------:R-:W-:Y:S01]  /*18f0*/  FADD R17, |R6|, -RZ ;  /* 0x800000ff06117221 */ /* 0x000fe20000000200 */
[----:B0-----:R-:W-:-:S06]  /*1900*/  UIMAD.WIDE.U32 UR10, UR5, 0x4, UR8 ;  /* 0x00000004050a78a5 */ /* 0x001fcc000f8e0008 */
[----:B------:R-:W-:Y:S02]  /*1910*/  MOV R14, UR10 ;  /* 0x0000000a000e7c02 */ /* 0x000fe40008000f00 */
[----:B------:R-:W-:-:S05]  /*1920*/  MOV R15, UR11 ;  /* 0x0000000b000f7c02 */ /* 0x000fca0008000f00 */
[----:B------:R0:W-:Y:S01]  /*1930*/  STG.E desc[UR18][R14.64], R21 ;  /* 0x000000150e007986 */ /* 0x0001e2000c101912 */
[----:B------:R-:W-:Y:S05]  /*1940*/  @!P0 BRA `(.L_x_14) ;  /* 0x0000000000d08947 */ /* 0x000fea0003800000 */
[----:B------:R-:W-:-:S13]  /*1950*/  FSETP.GTU.AND P0, PT, |R6|, UR24, PT ;  /* 0x0000001806007c0b */ /* 0x000fda000bf0c200 */
[----:B------:R-:W-:Y:S05]  /*1960*/  @P0 BRA `(.L_x_15) ;  /* 0x0000000000740947 */ /* 0x000fea0003800000 */
[----:B0-----:R-:W-:Y:S01]  /*1970*/  MOV R14, UR23 ;  /* 0x00000017000e7c02 */ /* 0x001fe20008000f00 */
[----:B------:R-:W-:-:S04]  /*1980*/  IMAD.U32 R15, RZ, RZ, UR23 ;  /* 0x00000017ff0f7e24 */ /* 0x000fc8000f8e00ff */
[----:B------:R-:W-:Y:S01]  /*1990*/  FMUL R14, |R14|, 16777216 ;  /* 0x4b8000000e0e7820 */ /* 0x000fe20000400200 */
[----:B------:R-:W-:Y:S01]  /*19a0*/  FSETP.GEU.AND P0, PT, |R15|, 1.175494350822287508e-38, PT ;  /* 0x008000000f00780b */ /* 0x000fe20003f0e200 */
[----:B------:R-:W-:-:S03]  /*19b0*/  FMUL R15, |R6|, 16777216 ;  /* 0x4b800000060f7820 */ /* 0x000fc60000400200 */
[----:B------:R-:W-:Y:S02]  /*19c0*/  FSEL R14, R14, |UR23|, !P0 ;  /* 0x400000170e0e7c08 */ /* 0x000fe4000c000000 */
[----:B------:R-:W-:-:S04]  /*19d0*/  FSEL R15, R15, |R6|, !P0 ;  /* 0x400000060f0f7208 */ /* 0x000fc80004000000 */
[----:B------:R-:W0:Y:S02]  /*19e0*/  MUFU.RCP R14, R14 ;  /* 0x0000000e000e7308 */ /* 0x000e240000001000 */
[----:B0-----:R-:W-:-:S06]  /*19f0*/  FMUL R15, R14, R15 ;  /* 0x0000000f0e0f7220 */ /* 0x001fcc0000400000 */
[----:B------:R-:W0:Y:S02]  /*1a00*/  FRND.TRUNC R15, R15 ;  /* 0x0000000f000f7307 */ /* 0x000e24000020d000 */
[----:B0-----:R-:W-:-:S05]  /*1a10*/  FFMA R16, R15, -|UR23|, |R6| ;  /* 0xc00000170f107c23 */ /* 0x001fca0008000406 */
[----:B------:R-:W-:-:S13]  /*1a20*/  ISETP.GE.U32.AND P0, PT, R16, R18, PT ;  /* 0x000000121000720c */ /* 0x000fda0003f06070 */
[----:B------:R-:W-:Y:S05]  /*1a30*/  @!P0 BRA `(.L_x_16) ;  /* 0x0000000000388947 */ /* 0x000fea0003800000 */
[----:B------:R-:W-:-:S04]  /*1a40*/  ISETP.GE.U32.AND P0, PT, R16, -0x7fffffff, PT ;  /* 0x800000011000780c */ /* 0x000fc80003f06070 */
[----:B------:R-:W-:-:S09]  /*1a50*/  FSETP.GEU.OR P1, PT, R16, -|UR23|, !P0 ;  /* 0xc000001710007c0b */ /* 0x000fd2000c72e400 */
[----:B------:R-:W-:-:S04]  /*1a60*/  @P0 FADD R14, R15, -1 ;  /* 0xbf8000000f0e0421 */ /* 0x000fc80000000000 */
[----:B------:R-:W-:-:S05]  /*1a70*/  @!P1 FADD R14, R14, -1 ;  /* 0xbf8000000e0e9421 */ /* 0x000fca0000000000 */
[----:B------:R-:W-:Y:S01]  /*1a80*/  @P0 MOV R15, R14 ;  /* 0x0000000e000f0202 */ /* 0x000fe20000000f00 */
[----:B------:R-:W-:Y:S06]  /*1a90*/  @P0 BRA `(.L_x_16) ;  /* 0x0000000000200947 */ /* 0x000fec0003800000 */
[----:B------:R-:W-:Y:S01]  /*1aa0*/  FSETP.GE.AND P0, PT, R16, R19, PT ;  /* 0x000000131000720b */ /* 0x000fe20003f06000 */
[----:B------:R-:W-:Y:S01]  /*1ab0*/  FADD R15, R15, 1 ;  /* 0x3f8000000f0f7421 */ /* 0x000fe20000000000 */
[----:B------:R-:W-:-:S11]  /*1ac0*/  MOV R17, UR23 ;  /* 0x0000001700117c02 */ /* 0x000fd60008000f00 */
[----:B------:R-:W-:Y:S01]  /*1ad0*/  @P0 FFMA R16, |R17|, -3, R16 ;  /* 0xc040000011100823 */ /* 0x000fe20000000210 */
[----:B------:R-:W-:-:S04]  /*1ae0*/  @P0 FADD R14, R15, 1 ;  /* 0x3f8000000f0e0421 */ /* 0x000fc80000000000 */
[----:B------:R-:W-:-:S13]  /*1af0*/  FSETP.GE.AND P1, PT, R16, RZ, P0 ;  /* 0x000000ff1000720b */ /* 0x000fda0000726000 */
[----:B------:R-:W-:-:S05]  /*1b00*/  @P1 FADD R14, R14, 1 ;  /* 0x3f8000000e0e1421 */ /* 0x000fca0000000000 */
[----:B------:R-:W-:-:S07]  /*1b10*/  @P0 MOV R15, R14 ;  /* 0x0000000e000f0202 */ /* 0x000fce0000000f00 */
.L_x_16:
[----:B------:R-:W-:Y:S01]  /*1b20*/  FFMA R17, R15, -|UR23|, |R6| ;  /* 0xc00000170f117c23 */ /* 0x000fe20008000406 */
[----:B------:R-:W-:Y:S06]  /*1b30*/  BRA `(.L_x_14) ;  /* 0x0000000000547947 */ /* 0x000fec0003800000 */
.L_x_15:
[----:B------:R-:W-:Y:S01]  /*1b40*/  UISETP.NE.AND UP1, UPT, UR13, URZ, UPT ;  /* 0x000000ff0d00728c */ /* 0x000fe2000bf25270 */
[----:B0-----:R-:W-:-:S08]  /*1b50*/  MOV R14, UR16 ;  /* 0x00000010000e7c02 */ /* 0x001fd00008000f00 */
[----:B------:R-:W-:Y:S05]  /*1b60*/  BRA.U !UP1, `(.L_x_17) ;  /* 0x0000000109407547 */ /* 0x000fea000b800000 */
[----:B------:R-:W-:Y:S01]  /*1b70*/  MOV R14, UR16 ;  /* 0x00000010000e7c02 */ /* 0x000fe20008000f00 */
[----:B------:R-:W-:-:S06]  /*1b80*/  UMOV UR8, UR13 ;  /* 0x0000000d00087c82 */ /* 0x000fcc0008000000 */
.L_x_18:
[----:B------:R-:W-:-:S04]  /*1b90*/  UISETP.LT.U32.AND UP1, UPT, UR8, 0xb800000, UPT ;  /* 0x0b8000000800788c */ /* 0x000fc8000bf21070 */
[----:B------:R-:W-:-:S04]  /*1ba0*/  USEL UR9, UR8, 0xb800000, UP1 ;  /* 0x0b80000008097887 */ /* 0x000fc80008800000 */
[----:B------:R-:W-:Y:S02]  /*1bb0*/  UIADD3 UR8, UPT, UPT, -UR9, UR8, URZ ;  /* 0x0000000809087290 */ /* 0x000fe4000fffe1ff */
[----:B------:R-:W-:-:S04]  /*1bc0*/  IADD3 R15, PT, PT, R14, UR9, RZ ;  /* 0x000000090e0f7c10 */ /* 0x000fc8000fffe0ff */
[----:B------:R-:W-:Y:S01]  /*1bd0*/  ISETP.NE.AND P1, PT, RZ, UR8, PT ;  /* 0x00000008ff007c0c */ /* 0x000fe2000bf25270 */
[----:B------:R-:W-:-:S04]  /*1be0*/  FMUL R14, R15, R10 ;  /* 0x0000000a0f0e7220 */ /* 0x000fc80000400000 */
[----:B------:R-:W-:-:S04]  /*1bf0*/  FFMA R17, R14, -UR12, R15 ;  /* 0x8000000c0e117c23 */ /* 0x000fc8000800000f */
[----:B------:R-:W-:-:S04]  /*1c00*/  FFMA R14, R17, R10, R14 ;  /* 0x0000000a110e7223 */ /* 0x000fc8000000000e */
[----:B------:R-:W-:-:S04]  /*1c10*/  FFMA R17, R14, -UR12, R15 ;  /* 0x8000000c0e117c23 */ /* 0x000fc8000800000f */
[----:B------:R-:W-:-:S04]  /*1c20*/  FFMA.RZ R17, R17, R10, R14 ;  /* 0x0000000a11117223 */ /* 0x000fc8000000c00e */
[----:B------:R-:W0:Y:S02]  /*1c30*/  FRND.TRUNC R14, R17 ;  /* 0x00000011000e7307 */ /* 0x000e24000020d000 */
[----:B0-----:R-:W-:-:S05]  /*1c40*/  FFMA R14, R14, -UR12, R15 ;  /* 0x8000000c0e0e7c23 */ /* 0x001fca000800000f */
[----:B------:R-:W-:-:S13]  /*1c50*/  ISETP.NE.AND P0, PT, R14, RZ, PT ;  /* 0x000000ff0e00720c */ /* 0x000fda0003f05270 */
[----:B------:R-:W-:Y:S05]  /*1c60*/  @P0 BRA P1, `(.L_x_18) ;  /* 0xfffffffc00c80947 */ /* 0x000fea000083ffff */
.L_x_17:
[----:B------:R-:W-:-:S04]  /*1c70*/  FMUL R17, R14, 1.1920928955078125e-07 ;  /* 0x340000000e117820 */ /* 0x000fc80000400000 */
[----:B------:R-:W-:-:S07]  /*1c80*/  FMUL R17, R2, R17 ;  /* 0x0000001102117220 */ /* 0x000fce0000400000 */
.L_x_14:
[----:B------:R-:W1:Y:S01]  /*1c90*/  LDCU UR8, c[0x0][0x3f8] ;  /* 0x00007f00ff0877ac */ /* 0x000e620008000800 */
[C---:B------:R-:W-:Y:S02]  /*1ca0*/  FSETP.NAN.AND P0, PT, |R17|.reuse, |R17|, PT ;  /* 0x400000111100720b */ /* 0x040fe40003f08200 */
[----:B0-----:R-:W-:-:S04]  /*1cb0*/  LOP3.LUT R14, R17, 0x80000000, R6, 0xb8, !PT ;  /* 0x80000000110e7812 */ /* 0x001fc800078eb806 */
[----:B------:R-:W-:-:S05]  /*1cc0*/  FSEL R14, R17, R14, P0 ;  /* 0x0000000e110e7208 */ /* 0x000fca0000000000 */
[----:B-1----:R-:W-:Y:S01]  /*1cd0*/  FMUL R17, R14, UR8 ;  /* 0x000000080e117c20 */ /* 0x002fe20008400000 */
[----:B------:R-:W0:Y:S03]  /*1ce0*/  LDCU UR8, c[0x0][0x3f4] ;  /* 0x00007e80ff0877ac */ /* 0x000e260008000800 */
[----:B------:R-:W1:Y:S01]  /*1cf0*/  MUFU.RCP R14, R17 ;  /* 0x00000011000e7308 */ /* 0x000e620000001000 */
[----:B0-----:R-:W-:Y:S01]  /*1d00*/  MOV R24, UR8 ;  /* 0x0000000800187c02 */ /* 0x001fe20008000f00 */
[----:B-1----:R-:W-:-:S06]  /*1d10*/  FFMA R15, -R17, R14, 1 ;  /* 0x3f800000110f7423 */ /* 0x002fcc000000010e */
[----:B------:R-:W0:Y:S01]  /*1d20*/  FCHK P0, R24, R17 ;  /* 0x0000001118007302 */ /* 0x000e220000000000 */
[----:B------:R-:W-:-:S04]  /*1d30*/  FFMA R14, R14, R15, R14 ;  /* 0x0000000f0e0e7223 */ /* 0x000fc8000000000e */
[----:B------:R-:W-:-:S04]  /*1d40*/  FFMA R15, R14, UR8, RZ ;  /* 0x000000080e0f7c23 */ /* 0x000fc800080000ff */
[----:B------:R-:W-:-:S04]  /*1d50*/  FFMA R16, -R17, R15, UR8 ;  /* 0x0000000811107e23 */ /* 0x000fc8000800010f */
[----:B------:R-:W-:Y:S01]  /*1d60*/  FFMA R14, R14, R16, R15 ;  /* 0x000000100e0e7223 */ /* 0x000fe2000000000f */
[----:B0-----:R-:W-:Y:S06]  /*1d70*/  @!P0 BRA `(.L_x_19) ;  /* 0x0000000000108947 */ /* 0x001fec0003800000 */
[----:B------:R-:W0:Y:S01]  /*1d80*/  LDC R14, c[0x0][0x3f4] ;  /* 0x0000fd00ff0e7b82 */ /* 0x000e220000000800 */
[----:B------:R-:W-:-:S07]  /*1d90*/  MOV R16, 0x1db0 ;  /* 0x00001db000107802 */ /* 0x000fce0000000f00 */
[----:B0-----:R-:W-:Y:S05]  /*1da0*/  CALL.REL.NOINC `($__internal_0_$__cuda_sm3x_div_rn_noftz_f32_slowpath) ;  /* 0x0000000800187944 */ /* 0x001fea0003c00000 */
[----:B------:R-:W-:-:S07]  /*1db0*/  MOV R14, R17 ;  /* 0x00000011000e7202 */ /* 0x000fce0000000f00 */
.L_x_19:
[----:B------:R-:W0:Y:S01]  /*1dc0*/  LDCU.64 UR8, c[0x0][0x3e8] ;  /* 0x00007d00ff0877ac */ /* 0x000e220008000a00 */
[----:B------:R-:W-:Y:S01]  /*1dd0*/  FMUL R14, R14, -1.04050001920000000000e+10 ;  /* 0xd01b0bed0e0e7820 */ /* 0x000fe20000400000 */
[----:B------:R-:W-:Y:S01]  /*1de0*/  MOV R16, UR10 ;  /* 0x0000000a00107c02 */ /* 0x000fe20008000f00 */
[----:B------:R-:W-:Y:S02]  /*1df0*/  IMAD.U32 R17, RZ, RZ, UR11 ;  /* 0x0000000bff117e24 */ /* 0x000fe4000f8e00ff */
[----:B------:R-:W-:Y:S01]  /*1e00*/  FMUL R23, R14, 1.8350999321178044478e-35 ;  /* 0x05c3242c0e177820 */ /* 0x000fe20000400000 */
[----:B0-----:R-:W-:-:S06]  /*1e10*/  UIMAD.WIDE.U32 UR8, UR5, 0x4, UR8 ;  /* 0x00000004050878a5 */ /* 0x001fcc000f8e0008 */
[----:B------:R-:W-:Y:S02]  /*1e20*/  MOV R14, UR8 ;  /* 0x00000008000e7c02 */ /* 0x000fe40008000f00 */
[----:B------:R-:W-:-:S03]  /*1e30*/  MOV R15, UR9 ;  /* 0x00000009000f7c02 */ /* 0x000fc60008000f00 */
[----:B------:R-:W0:Y:S02]  /*1e40*/  LDCU UR8, c[0x0][0x390] ;  /* 0x00007200ff0877ac */ /* 0x000e240008000800 */
[----:B------:R1:W-:Y:S04]  /*1e50*/  STG.E desc[UR18][R14.64], R23 ;  /* 0x000000170e007986 */ /* 0x0003e8000c101912 */
[----:B------:R-:W2:Y:S01]  /*1e60*/  LDG.E R16, desc[UR18][R16.64] ;  /* 0x0000001210107981 */ /* 0x000ea2000c1e1900 */
[----:B------:R-:W-:-:S04]  /*1e70*/  UIADD3 UR5, UPT, UPT, UR5, 0x1, URZ ;  /* 0x0000000105057890 */ /* 0x000fc8000fffe0ff */
[----:B0-----:R-:W-:Y:S01]  /*1e80*/  UISETP.NE.AND UP1, UPT, UR5, UR8, UPT ;  /* 0x000000080500728c */ /* 0x001fe2000bf25270 */
[----:B--2---:R-:W-:-:S04]  /*1e90*/  FADD R25, R23, R16 ;  /* 0x0000001017197221 */ /* 0x004fc80000000000 */
[----:B------:R-:W-:-:S04]  /*1ea0*/  FADD R25, R4, R25 ;  /* 0x0000001904197221 */ /* 0x000fc80000000000 */
[----:B------:R-:W-:Y:S01]  /*1eb0*/  FADD R22, R25, R22 ;  /* 0x0000001619167221 */ /* 0x000fe20000000000 */
[----:B-1----:R-:W-:Y:S06]  /*1ec0*/  BRA.U UP1, `(.L_x_20) ;  /* 0xfffffff901807547 */ /* 0x002fec000b83ffff */
[----:B------:R-:W-:Y:S05]  /*1ed0*/  BRA `(.L_x_4) ;  /* 0x0000000400987947 */ /* 0x000fea0003800000 */
.L_x_13:
[----:B------:R-:W-:-:S05]  /*1ee0*/  UMOV UR5, URZ ;  /* 0x000000ff00057c82 */ /* 0x000fca0008000000 */
.L_x_28:
        /* <DEDUP_REMOVED lines=10> */
[----:B0-----:R-:W-:Y:S02]  /*1f90*/  MOV R14, UR23 ;  /* 0x00000017000e7c02 */ /* 0x001fe40008000f00 */
[----:B------:R-:W-:-:S03]  /*1fa0*/  MOV R15, UR23 ;  /* 0x00000017000f7c02 */ /* 0x000fc60008000f00 */
        /* <DEDUP_REMOVED lines=11> */
[----:B------:R-:W-:-:S13]  /*2060*/  ISETP.GT.U32.AND P0, PT, R16, -0x80000000, PT ;  /* 0x800000001000780c */ /* 0x000fda0003f04070 */
[----:B------:R-:W-:Y:S05]  /*2070*/  @P0 BRA `(.L_x_24) ;  /* 0x0000000000240947 */ /* 0x000fea0003800000 */
[----:B------:R-:W-:Y:S01]  /*2080*/  FSETP.GE.AND P0, PT, R16, R19, PT ;  /* 0x000000131000720b */ /* 0x000fe20003f06000 */
[----:B------:R-:W-:-:S12]  /*2090*/  FADD R17, R17, 1 ;  /* 0x3f80000011117421 */ /* 0x000fd80000000000 */
[----:B------:R-:W-:Y:S05]  /*20a0*/  @!P0 BRA `(.L_x_23) ;  /* 0x0000000000248947 */ /* 0x000fea0003800000 */
[----:B------:R-:W-:Y:S01]  /*20b0*/  MOV R15, UR23 ;  /* 0x00000017000f7c02 */ /* 0x000fe20008000f00 */
[----:B------:R-:W-:-:S04]  /*20c0*/  FADD R17, R17, 1 ;  /* 0x3f80000011117421 */ /* 0x000fc80000000000 */
[----:B------:R-:W-:-:S05]  /*20d0*/  FFMA R16, |R15|, -3, R16 ;  /* 0xc04000000f107823 */ /* 0x000fca0000000210 */
[----:B------:R-:W-:-:S13]  /*20e0*/  FSETP.GE.AND P0, PT, R16, RZ, PT ;  /* 0x000000ff1000720b */ /* 0x000fda0003f06000 */
[----:B------:R-:W-:Y:S01]  /*20f0*/  @P0 FADD R17, R17, 1 ;  /* 0x3f80000011110421 */ /* 0x000fe20000000000 */
[----:B------:R-:W-:Y:S06]  /*2100*/  BRA `(.L_x_23) ;  /* 0x00000000000c7947 */ /* 0x000fec0003800000 */
.L_x_24:
[----:B------:R-:W-:Y:S01]  /*2110*/  FSETP.GEU.AND P0, PT, R16, -|UR23|, PT ;  /* 0xc000001710007c0b */ /* 0x000fe2000bf0e000 */
[----:B------:R-:W-:-:S12]  /*2120*/  FADD R17, R17, -1 ;  /* 0xbf80000011117421 */ /* 0x000fd80000000000 */
[----:B------:R-:W-:-:S07]  /*2130*/  @!P0 FADD R17, R17, -1 ;  /* 0xbf80000011118421 */ /* 0x000fce0000000000 */
.L_x_23:
[----:B------:R-:W-:Y:S01]  /*2140*/  FFMA R17, R17, -|UR23|, |R6| ;  /* 0xc000001711117c23 */ /* 0x000fe20008000406 */
[----:B------:R-:W-:Y:S06]  /*2150*/  BRA `(.L_x_21) ;  /* 0x0000000000687947 */ /* 0x000fec0003800000 */
.L_x_22:
[----:B------:R-:W-:Y:S01]  /*2160*/  UISETP.NE.AND UP1, UPT, UR13, URZ, UPT ;  /* 0x000000ff0d00728c */ /* 0x000fe2000bf25270 */
[----:B------:R-:W-:-:S08]  /*2170*/  UMOV UR8, UR16 ;  /* 0x0000001000087c82 */ /* 0x000fd00008000000 */
[----:B------:R-:W-:Y:S05]  /*2180*/  BRA.U !UP1, `(.L_x_25) ;  /* 0x0000000109507547 */ /* 0x000fea000b800000 */
[----:B------:R-:W-:Y:S01]  /*2190*/  UMOV UR8, UR16 ;  /* 0x0000001000087c82 */ /* 0x000fe20008000000 */
[----:B------:R-:W-:-:S05]  /*21a0*/  UMOV UR9, UR13 ;  /* 0x0000000d00097c82 */ /* 0x000fca0008000000 */
.L_x_26:
[----:B------:R-:W-:Y:S01]  /*21b0*/  UISETP.LT.U32.AND UP1, UPT, UR9, 0xb800000, UPT ;  /* 0x0b8000000900788c */ /* 0x000fe2000bf21070 */
[----:B0-----:R-:W-:Y:S02]  /*21c0*/  MOV R14, UR12 ;  /* 0x0000000c000e7c02 */ /* 0x001fe40008000f00 */
[----:B------:R-:W-:Y:S01]  /*21d0*/  MOV R16, UR12 ;  /* 0x0000000c00107c02 */ /* 0x000fe20008000f00 */
[----:B------:R-:W-:-:S04]  /*21e0*/  USEL UR15, UR9, 0xb800000, UP1 ;  /* 0x0b800000090f7887 */ /* 0x000fc80008800000 */
[----:B------:R-:W-:Y:S02]  /*21f0*/  UIADD3 UR8, UPT, UPT, UR15, UR8, URZ ;  /* 0x000000080f087290 */ /* 0x000fe4000fffe0ff */
[----:B------:R-:W-:-:S04]  /*2200*/  UIADD3 UR9, UPT, UPT, -UR15, UR9, URZ ;  /* 0x000000090f097290 */ /* 0x000fc8000fffe1ff */
[----:B------:R-:W-:Y:S02]  /*2210*/  FMUL R15, R10, UR8 ;  /* 0x000000080a0f7c20 */ /* 0x000fe40008400000 */
[----:B------:R-:W-:Y:S02]  /*2220*/  ISETP.NE.AND P1, PT, RZ, UR9, PT ;  /* 0x00000009ff007c0c */ /* 0x000fe4000bf25270 */
[----:B------:R-:W-:-:S04]  /*2230*/  FFMA R14, R15, -R14, UR8 ;  /* 0x000000080f0e7e23 */ /* 0x000fc8000800080e */
[----:B------:R-:W-:-:S04]  /*2240*/  FFMA R15, R14, R10, R15 ;  /* 0x0000000a0e0f7223 */ /* 0x000fc8000000000f */
[----:B------:R-:W-:-:S04]  /*2250*/  FFMA R14, R15, -R16, UR8 ;  /* 0x000000080f0e7e23 */ /* 0x000fc80008000810 */
[----:B------:R-:W-:Y:S01]  /*2260*/  FFMA.RZ R14, R14, R10, R15 ;  /* 0x0000000a0e0e7223 */ /* 0x000fe2000000c00f */
[----:B------:R-:W-:-:S05]  /*2270*/  MOV R15, UR12 ;  /* 0x0000000c000f7c02 */ /* 0x000fca0008000f00 */
[----:B------:R-:W0:Y:S02]  /*2280*/  FRND.TRUNC R14, R14 ;  /* 0x0000000e000e7307 */ /* 0x000e24000020d000 */
[----:B0-----:R-:W-:-:S05]  /*2290*/  FFMA R15, R14, -R15, UR8 ;  /* 0x000000080e0f7e23 */ /* 0x001fca000800080f */
[----:B------:R-:W-:-:S13]  /*22a0*/  R2UR UR8, R15 ;  /* 0x000000000f0872ca */ /* 0x000fda00000e0000 */
[----:B------:R-:W-:-:S13]  /*22b0*/  ISETP.NE.AND P0, PT, RZ, UR8, PT ;  /* 0x00000008ff007c0c */ /* 0x000fda000bf05270 */
[----:B------:R-:W-:Y:S05]  /*22c0*/  @P0 BRA P1, `(.L_x_26) ;  /* 0xfffffffc00b80947 */ /* 0x000fea000083ffff */
.L_x_25:
[----:B------:R-:W-:-:S05]  /*22d0*/  MOV R17, UR8 ;  /* 0x0000000800117c02 */ /* 0x000fca0008000f00 */
[----:B------:R-:W-:-:S04]  /*22e0*/  FMUL R17, R17, 1.1920928955078125e-07 ;  /* 0x3400000011117820 */ /* 0x000fc80000400000 */
[----:B------:R-:W-:-:S07]  /*22f0*/  FMUL R17, R2, R17 ;  /* 0x0000001102117220 */ /* 0x000fce0000400000 */
.L_x_21:
        /* <DEDUP_REMOVED lines=19> */
.L_x_27:
[----:B------:R-:W0:Y:S01]  /*2430*/  LDCU.64 UR8, c[0x0][0x3e8] ;  /* 0x00007d00ff0877ac */ /* 0x000e220008000a00 */
[----:B------:R-:W-:Y:S01]  /*2440*/  FMUL R14, R14, -1.04050001920000000000e+10 ;  /* 0xd01b0bed0e0e7820 */ /* 0x000fe20000400000 */
[----:B------:R-:W-:Y:S02]  /*2450*/  MOV R16, UR10 ;  /* 0x0000000a00107c02 */ /* 0x000fe40008000f00 */
[----:B------:R-:W-:Y:S01]  /*2460*/  MOV R17, UR11 ;  /* 0x0000000b00117c02 */ /* 0x000fe20008000f00 */
[----:B------:R-:W-:Y:S01]  /*2470*/  FMUL R23, R14, 1.8350999321178044478e-35 ;  /* 0x05c3242c0e177820 */ /* 0x000fe20000400000 */
[----:B0-----:R-:W-:-:S06]  /*2480*/  UIMAD.WIDE.U32 UR8, UR5, 0x4, UR8 ;  /* 0x00000004050878a5 */ /* 0x001fcc000f8e0008 */
[----:B------:R-:W-:Y:S01]  /*2490*/  IMAD.U32 R14, RZ, RZ, UR8 ;  /* 0x00000008ff0e7e24 */ /* 0x000fe2000f8e00ff */
[----:B------:R-:W-:-:S04]  /*24a0*/  MOV R15, UR9 ;  /* 0x00000009000f7c02 */ /* 0x000fc80008000f00 */
[----:B------:R-:W0:Y:S01]  /*24b0*/  LDCU UR8, c[0x0][0x390] ;  /* 0x00007200ff0877ac */ /* 0x000e220008000800 */
[----:B------:R1:W-:Y:S04]  /*24c0*/  STG.E desc[UR18][R14.64], R23 ;  /* 0x000000170e007986 */ /* 0x0003e8000c101912 */
[----:B------:R-:W2:Y:S01]  /*24d0*/  LDG.E R16, desc[UR18][R16.64] ;  /* 0x0000001210107981 */ /* 0x000ea2000c1e1900 */
[----:B------:R-:W-:-:S04]  /*24e0*/  UIADD3 UR5, UPT, UPT, UR5, 0x1, URZ ;  /* 0x0000000105057890 */ /* 0x000fc8000fffe0ff */
[----:B0-----:R-:W-:Y:S01]  /*24f0*/  UISETP.NE.AND UP1, UPT, UR5, UR8, UPT ;  /* 0x000000080500728c */ /* 0x001fe2000bf25270 */
[----:B--2---:R-:W-:-:S04]  /*2500*/  FADD R24, R23, R16 ;  /* 0x0000001017187221 */ /* 0x004fc80000000000 */
[----:B------:R-:W-:-:S04]  /*2510*/  FADD R25, R24, 1 ;  /* 0x3f80000018197421 */ /* 0x000fc80000000000 */
[----:B------:R-:W-:Y:S01]  /*2520*/  FADD R22, R25, R22 ;  /* 0x0000001619167221 */ /* 0x000fe20000000000 */
[----:B-1----:R-:W-:Y:S06]  /*2530*/  BRA.U UP1, `(.L_x_28) ;  /* 0xfffffff9016c7547 */ /* 0x002fec000b83ffff */
.L_x_4:
[----:B------:R-:W-:Y:S05]  /*2540*/  BRA.U UP0, `(.L_x_29) ;  /* 0xffffffe500ec7547 */ /* 0x000fea000b83ffff */
.L_x_0:
[----:B------:R-:W0:Y:S01]  /*2550*/  F2F.F64.F32 R22, R22 ;  /* 0x0000001600167310 */ /* 0x000e220000201800 */
[----:B------:R-:W-:Y:S01]  /*2560*/  MOV R0, 0x0 ;  /* 0x0000000000007802 */ /* 0x000fe20000000f00 */
[----:B------:R-:W1:Y:S01]  /*2570*/  LDCU.64 UR4, c[0x4][0x8] ;  /* 0x01000100ff0477ac */ /* 0x000e620008000a00 */
[----:B------:R-:W-:Y:S02]  /*2580*/  MOV R6, UR6 ;  /* 0x0000000600067c02 */ /* 0x000fe40008000f00 */
[----:B------:R2:W3:Y:S01]  /*2590*/  LDC.64 R2, c[0x4][R0] ;  /* 0x0100000000027b82 */ /* 0x0004e20000000a00 */
[----:B------:R-:W-:Y:S01]  /*25a0*/  MOV R7, UR7 ;  /* 0x0000000700077c02 */ /* 0x000fe20008000f00 */
[----:B0-----:R2:W-:Y:S01]  /*25b0*/  STL.64 [R1], R22 ;  /* 0x0000001601007387 */ /* 0x0015e20000100a00 */
[----:B-1----:R-:W-:Y:S02]  /*25c0*/  MOV R4, UR4 ;  /* 0x0000000400047c02 */ /* 0x002fe40008000f00 */
[----:B------:R-:W-:-:S07]  /*25d0*/  MOV R5, UR5 ;  /* 0x0000000500057c02 */ /* 0x000fce0008000f00 */
[----:B------:R-:W-:-:S07]  /*25e0*/  LEPC R20, `(.L_x_30) ;  /* 0x000000001014794e */ /* 0x000fce0000000000 */
[----:B--23--:R-:W-:Y:S05]  /*25f0*/  CALL.ABS.NOINC R2 ;  /* 0x0000000002007343 */ /* 0x00cfea0003c00000 */
.L_x_30:
[----:B------:R-:W-:Y:S05]  /*2600*/  EXIT ;  /* 0x000000000000794d */ /* 0x000fea0003800000 */
        .weak           $__internal_0_$__cuda_sm3x_div_rn_noftz_f32_slowpath
        .type           $__internal_0_$__cuda_sm3x_div_rn_noftz_f32_slowpath,@function
        .size           $__internal_0_$__cuda_sm3x_div_rn_noftz_f32_slowpath,(.L_x_40 - $__internal_0_$__cuda_sm3x_div_rn_noftz_f32_slowpath)
$__internal_0_$__cuda_sm3x_div_rn_noftz_f32_slowpath:
[----:B------:R-:W-:Y:S02]  /*2610*/  SHF.R.U32.HI R15, RZ, 0x17, R17 ;  /* 0x00000017ff0f7819 */ /* 0x000fe40000011611 */
[----:B------:R-:W-:Y:S02]  /*2620*/  SHF.R.U32.HI R24, RZ, 0x17, R14 ;  /* 0x00000017ff187819 */ /* 0x000fe4000001160e */
[----:B------:R-:W-:Y:S02]  /*2630*/  LOP3.LUT R15, R15, 0xff, RZ, 0xc0, !PT ;  /* 0x000000ff0f0f7812 */ /* 0x000fe400078ec0ff */
[----:B------:R-:W-:Y:S02]  /*2640*/  LOP3.LUT R24, R24, 0xff, RZ, 0xc0, !PT ;  /* 0x000000ff18187812 */ /* 0x000fe400078ec0ff */
[----:B------:R-:W-:Y:S02]  /*2650*/  IADD3 R26, PT, PT, R15, -0x1, RZ ;  /* 0xffffffff0f1a7810 */ /* 0x000fe40007ffe0ff */
[----:B------:R-:W-:-:S02]  /*2660*/  IADD3 R25, PT, PT, R24, -0x1, RZ ;  /* 0xffffffff18197810 */ /* 0x000fc40007ffe0ff */
[----:B------:R-:W-:-:S04]  /*2670*/  ISETP.GT.U32.AND P0, PT, R26, 0xfd, PT ;  /* 0x000000fd1a00780c */ /* 0x000fc80003f04070 */
[----:B------:R-:W-:-:S13]  /*2680*/  ISETP.GT.U32.OR P0, PT, R25, 0xfd, P0 ;  /* 0x000000fd1900780c */ /* 0x000fda0000704470 */
[----:B------:R-:W-:Y:S01]  /*2690*/  @!P0 MOV R23, RZ ;  /* 0x000000ff00178202 */ /* 0x000fe20000000f00 */
[----:B------:R-:W-:Y:S06]  /*26a0*/  @!P0 BRA `(.L_x_31) ;  /* 0x00000000005c8947 */ /* 0x000fec0003800000 */
[----:B------:R-:W-:Y:S02]  /*26b0*/  FSETP.GTU.FTZ.AND P0, PT, |R14|, +INF , PT ;  /* 0x7f8000000e00780b */ /* 0x000fe40003f1c200 */
[----:B------:R-:W-:-:S04]  /*26c0*/  FSETP.GTU.FTZ.AND P1, PT, |R17|, +INF , PT ;  /* 0x7f8000001100780b */ /* 0x000fc80003f3c200 */
[----:B------:R-:W-:-:S13]  /*26d0*/  PLOP3.LUT P0, PT, P0, P1, PT, 0xf8, 0x8f ;  /* 0x00000000008f781c */ /* 0x000fda0000703f70 */
[----:B------:R-:W-:Y:S05]  /*26e0*/  @P0 BRA `(.L_x_32) ;  /* 0x0000000400440947 */ /* 0x000fea0003800000 */
[----:B------:R-:W-:-:S13]  /*26f0*/  LOP3.LUT P0, RZ, R17, 0x7fffffff, R14, 0xc8, !PT ;  /* 0x7fffffff11ff7812 */ /* 0x000fda000780c80e */
[----:B------:R-:W-:Y:S05]  /*2700*/  @!P0 BRA `(.L_x_33) ;  /* 0x0000000400348947 */ /* 0x000fea0003800000 */
[C---:B------:R-:W-:Y:S02]  /*2710*/  FSETP.NEU.FTZ.AND P1, PT, |R14|.reuse, +INF , PT ;  /* 0x7f8000000e00780b */ /* 0x040fe40003f3d200 */
[----:B------:R-:W-:Y:S02]  /*2720*/  FSETP.NEU.FTZ.AND P2, PT, |R17|, +INF , PT ;  /* 0x7f8000001100780b */ /* 0x000fe40003f5d200 */
[----:B------:R-:W-:-:S11]  /*2730*/  FSETP.NEU.FTZ.AND P0, PT, |R14|, +INF , PT ;  /* 0x7f8000000e00780b */ /* 0x000fd60003f1d200 */
[----:B------:R-:W-:Y:S05]  /*2740*/  @!P2 BRA !P1, `(.L_x_33) ;  /* 0x000000040024a947 */ /* 0x000fea0004800000 */
[----:B------:R-:W-:-:S04]  /*2750*/  LOP3.LUT P1, RZ, R14, 0x7fffffff, RZ, 0xc0, !PT ;  /* 0x7fffffff0eff7812 */ /* 0x000fc8000782c0ff */
[----:B------:R-:W-:-:S13]  /*2760*/  PLOP3.LUT P1, PT, P2, P1, PT, 0x2f, 0xf2 ;  /* 0x0000000000f2781c */ /* 0x000fda0001722577 */
[----:B------:R-:W-:Y:S05]  /*2770*/  @P1 BRA `(.L_x_34) ;  /* 0x0000000400101947 */ /* 0x000fea0003800000 */
[----:B------:R-:W-:-:S04]  /*2780*/  LOP3.LUT P1, RZ, R17, 0x7fffffff, RZ, 0xc0, !PT ;  /* 0x7fffffff11ff7812 */ /* 0x000fc8000782c0ff */
[----:B------:R-:W-:-:S13]  /*2790*/  PLOP3.LUT P0, PT, P0, P1, PT, 0x2f, 0xf2 ;  /* 0x0000000000f2781c */ /* 0x000fda0000702577 */
[----:B------:R-:W-:Y:S05]  /*27a0*/  @P0 BRA `(.L_x_35) ;  /* 0x0000000000f80947 */ /* 0x000fea0003800000 */
[----:B------:R-:W-:Y:S02]  /*27b0*/  ISETP.GE.AND P0, PT, R25, RZ, PT ;  /* 0x000000ff1900720c */ /* 0x000fe40003f06270 */
[----:B------:R-:W-:-:S11]  /*27c0*/  ISETP.GE.AND P1, PT, R26, RZ, PT ;  /* 0x000000ff1a00720c */ /* 0x000fd60003f26270 */
[----:B------:R-:W-:Y:S01]  /*27d0*/  @P0 MOV R23, RZ ;  /* 0x000000ff00170202 */ /* 0x000fe20000000f00 */
[----:B------:R-:W-:Y:S01]  /*27e0*/  @!P0 FFMA R14, R14, 1.84467440737095516160e+19, RZ ;  /* 0x5f8000000e0e8823 */ /* 0x000fe200000000ff */
[----:B------:R-:W-:Y:S01]  /*27f0*/  @!P0 MOV R23, 0xffffffc0 ;  /* 0xffffffc000178802 */ /* 0x000fe20000000f00 */
[----:B------:R-:W-:-:S04]  /*2800*/  @!P1 FFMA R17, R17, 1.84467440737095516160e+19, RZ ;  /* 0x5f80000011119823 */ /* 0x000fc800000000ff */
[----:B------:R-:W-:-:S07]  /*2810*/  @!P1 VIADD R23, R23, 0x40 ;  /* 0x0000004017179836 */ /* 0x000fce0000000000 */
.L_x_31:
[----:B------:R-:W-:Y:S02]  /*2820*/  LEA R26, R15, 0xc0800000, 0x17 ;  /* 0xc08000000f1a7811 */ /* 0x000fe400078eb8ff */
[----:B------:R-:W-:Y:S02]  /*2830*/  IADD3 R24, PT, PT, R24, -0x7f, RZ ;  /* 0xffffff8118187810 */ /* 0x000fe40007ffe0ff */
[----:B------:R-:W-:-:S03]  /*2840*/  IADD3 R27, PT, PT, -R26, R17, RZ ;  /* 0x000000111a1b7210 */ /* 0x000fc60007ffe1ff */
[C---:B------:R-:W-:Y:S01]  /*2850*/  IMAD R14, R24.reuse, -0x800000, R14 ;  /* 0xff800000180e7824 */ /* 0x040fe200078e020e */
[----:B------:R-:W0:Y:S01]  /*2860*/  MUFU.RCP R26, R27 ;  /* 0x0000001b001a7308 */ /* 0x000e220000001000 */
[----:B------:R-:W-:Y:S01]  /*2870*/  FADD.FTZ R25, -R27, -RZ ;  /* 0x800000ff1b197221 */ /* 0x000fe20000010100 */
[----:B------:R-:W-:-:S04]  /*2880*/  IADD3 R24, PT, PT, R24, 0x7f, -R15 ;  /* 0x0000007f18187810 */ /* 0x000fc80007ffe80f */
[----:B------:R-:W-:Y:S01]  /*2890*/  IADD3 R24, PT, PT, R24, R23, RZ ;  /* 0x0000001718187210 */ /* 0x000fe20007ffe0ff */
[----:B0-----:R-:W-:-:S04]  /*28a0*/  FFMA R17, R26, R25, 1 ;  /* 0x3f8000001a117423 */ /* 0x001fc80000000019 */
[----:B------:R-:W-:-:S04]  /*28b0*/  FFMA R17, R26, R17, R26 ;  /* 0x000000111a117223 */ /* 0x000fc8000000001a */
[----:B------:R-:W-:-:S04]  /*28c0*/  FFMA R26, R14, R17, RZ ;  /* 0x000000110e1a7223 */ /* 0x000fc800000000ff */
[----:B------:R-:W-:-:S04]  /*28d0*/  FFMA R28, R25, R26, R14 ;  /* 0x0000001a191c7223 */ /* 0x000fc8000000000e */
[----:B------:R-:W-:-:S04]  /*28e0*/  FFMA R26, R17, R28, R26 ;  /* 0x0000001c111a7223 */ /* 0x000fc8000000001a */
[----:B------:R-:W-:-:S04]  /*28f0*/  FFMA R25, R25, R26, R14 ;  /* 0x0000001a19197223 */ /* 0x000fc8000000000e */
[----:B------:R-:W-:-:S05]  /*2900*/  FFMA R14, R17, R25, R26 ;  /* 0x00000019110e7223 */ /* 0x000fca000000001a */
[----:B------:R-:W-:-:S04]  /*2910*/  SHF.R.U32.HI R15, RZ, 0x17, R14 ;  /* 0x00000017ff0f7819 */ /* 0x000fc8000001160e */
[----:B------:R-:W-:-:S04]  /*2920*/  LOP3.LUT R15, R15, 0xff, RZ, 0xc0, !PT ;  /* 0x000000ff0f0f7812 */ /* 0x000fc800078ec0ff */
[----:B------:R-:W-:-:S04]  /*2930*/  IADD3 R15, PT, PT, R15, R24, RZ ;  /* 0x000000180f0f7210 */ /* 0x000fc80007ffe0ff */
[----:B------:R-:W-:-:S04]  /*2940*/  IADD3 R23, PT, PT, R15, -0x1, RZ ;  /* 0xffffffff0f177810 */ /* 0x000fc80007ffe0ff */
[----:B------:R-:W-:-:S13]  /*2950*/  ISETP.GE.U32.AND P0, PT, R23, 0xfe, PT ;  /* 0x000000fe1700780c */ /* 0x000fda0003f06070 */
[----:B------:R-:W-:Y:S05]  /*2960*/  @!P0 BRA `(.L_x_36) ;  /* 0x0000000000808947 */ /* 0x000fea0003800000 */
[----:B------:R-:W-:-:S13]  /*2970*/  ISETP.GT.AND P0, PT, R15, 0xfe, PT ;  /* 0x000000fe0f00780c */ /* 0x000fda0003f04270 */
[----:B------:R-:W-:Y:S05]  /*2980*/  @P0 BRA `(.L_x_37) ;  /* 0x00000000006c0947 */ /* 0x000fea0003800000 */
[----:B------:R-:W-:-:S13]  /*2990*/  ISETP.GE.AND P0, PT, R15, 0x1, PT ;  /* 0x000000010f00780c */ /* 0x000fda0003f06270 */
[----:B------:R-:W-:Y:S05]  /*29a0*/  @P0 BRA `(.L_x_38) ;  /* 0x0000000000980947 */ /* 0x000fea0003800000 */
[----:B------:R-:W-:Y:S02]  /*29b0*/  ISETP.GE.AND P0, PT, R15, -0x18, PT ;  /* 0xffffffe80f00780c */ /* 0x000fe40003f06270 */
[----:B------:R-:W-:-:S11]  /*29c0*/  LOP3.LUT R14, R14, 0x80000000, RZ, 0xc0, !PT ;  /* 0x800000000e0e7812 */ /* 0x000fd600078ec0ff */
[----:B------:R-:W-:Y:S05]  /*29d0*/  @!P0 BRA `(.L_x_38) ;  /* 0x00000000008c8947 */ /* 0x000fea0003800000 */
[-CC-:B------:R-:W-:Y:S01]  /*29e0*/  FFMA.RZ R23, R17, R25.reuse, R26.reuse ;  /* 0x0000001911177223 */ /* 0x180fe2000000c01a */
[C---:B------:R-:W-:Y:S02]  /*29f0*/  ISETP.NE.AND P2, PT, R15.reuse, RZ, PT ;  /* 0x000000ff0f00720c */ /* 0x040fe40003f45270 */
[----:B------:R-:W-:Y:S02]  /*2a00*/  ISETP.NE.AND P1, PT, R15, RZ, PT ;  /* 0x000000ff0f00720c */ /* 0x000fe40003f25270 */
[----:B------:R-:W-:Y:S01]  /*2a10*/  LOP3.LUT R24, R23, 0x7fffff, RZ, 0xc0, !PT ;  /* 0x007fffff17187812 */ /* 0x000fe200078ec0ff */
[CCC-:B------:R-:W-:Y:S01]  /*2a20*/  FFMA.RP R23, R17.reuse, R25.reuse, R26.reuse ;  /* 0x0000001911177223 */ /* 0x1c0fe2000000801a */
[----:B------:R-:W-:Y:S01]  /*2a30*/  FFMA.RM R26, R17, R25, R26 ;  /* 0x00000019111a7223 */ /* 0x000fe2000000401a */
[----:B------:R-:W-:Y:S02]  /*2a40*/  IADD3 R17, PT, PT, R15, 0x20, RZ ;  /* 0x000000200f117810 */ /* 0x000fe40007ffe0ff */
[----:B------:R-:W-:-:S02]  /*2a50*/  LOP3.LUT R24, R24, 0x800000, RZ, 0xfc, !PT ;  /* 0x0080000018187812 */ /* 0x000fc400078efcff */
[----:B------:R-:W-:Y:S02]  /*2a60*/  IADD3 R15, PT, PT, -R15, RZ, RZ ;  /* 0x000000ff0f0f7210 */ /* 0x000fe40007ffe1ff */
[----:B------:R-:W-:Y:S02]  /*2a70*/  SHF.L.U32 R17, R24, R17, RZ ;  /* 0x0000001118117219 */ /* 0x000fe400000006ff */
[----:B------:R-:W-:Y:S02]  /*2a80*/  FSETP.NEU.FTZ.AND P0, PT, R23, R26, PT ;  /* 0x0000001a1700720b */ /* 0x000fe40003f1d000 */
[----:B------:R-:W-:Y:S02]  /*2a90*/  SEL R15, R15, RZ, P2 ;  /* 0x000000ff0f0f7207 */ /* 0x000fe40001000000 */
[----:B------:R-:W-:Y:S02]  /*2aa0*/  ISETP.NE.AND P1, PT, R17, RZ, P1 ;  /* 0x000000ff1100720c */ /* 0x000fe40000f25270 */
[----:B------:R-:W-:-:S02]  /*2ab0*/  SHF.R.U32.HI R15, RZ, R15, R24 ;  /* 0x0000000fff0f7219 */ /* 0x000fc40000011618 */
[----:B------:R-:W-:Y:S02]  /*2ac0*/  PLOP3.LUT P0, PT, P0, P1, PT, 0xf8, 0x8f ;  /* 0x00000000008f781c */ /* 0x000fe40000703f70 */
[----:B------:R-:W-:Y:S02]  /*2ad0*/  SHF.R.U32.HI R24, RZ, 0x1, R15 ;  /* 0x00000001ff187819 */ /* 0x000fe4000001160f */
[----:B------:R-:W-:-:S04]  /*2ae0*/  SEL R17, RZ, 0x1, !P0 ;  /* 0x00000001ff117807 */ /* 0x000fc80004000000 */
[----:B------:R-:W-:-:S04]  /*2af0*/  LOP3.LUT R26, R17, 0x1, R24, 0xf8, !PT ;  /* 0x00000001111a7812 */ /* 0x000fc800078ef818 */
[----:B------:R-:W-:-:S04]  /*2b00*/  LOP3.LUT R15, R26, R15, RZ, 0xc0, !PT ;  /* 0x0000000f1a0f7212 */ /* 0x000fc800078ec0ff */
[----:B------:R-:W-:-:S04]  /*2b10*/  IADD3 R15, PT, PT, R24, R15, RZ ;  /* 0x0000000f180f7210 */ /* 0x000fc80007ffe0ff */
[----:B------:R-:W-:Y:S01]  /*2b20*/  LOP3.LUT R14, R15, R14, RZ, 0xfc, !PT ;  /* 0x0000000e0f0e7212 */ /* 0x000fe200078efcff */
[----:B------:R-:W-:Y:S06]  /*2b30*/  BRA `(.L_x_38) ;  /* 0x0000000000347947 */ /* 0x000fec0003800000 */
.L_x_37:
[----:B------:R-:W-:-:S04]  /*2b40*/  LOP3.LUT R14, R14, 0x80000000, RZ, 0xc0, !PT ;  /* 0x800000000e0e7812 */ /* 0x000fc800078ec0ff */
[----:B------:R-:W-:Y:S01]  /*2b50*/  LOP3.LUT R14, R14, 0x7f800000, RZ, 0xfc, !PT ;  /* 0x7f8000000e0e7812 */ /* 0x000fe200078efcff */
[----:B------:R-:W-:Y:S06]  /*2b60*/  BRA `(.L_x_38) ;  /* 0x0000000000287947 */ /* 0x000fec0003800000 */
.L_x_36:
[----:B------:R-:W-:Y:S01]  /*2b70*/  LEA R14, R24, R14, 0x17 ;  /* 0x0000000e180e7211 */ /* 0x000fe200078eb8ff */
[----:B------:R-:W-:Y:S06]  /*2b80*/  BRA `(.L_x_38) ;  /* 0x0000000000207947 */ /* 0x000fec0003800000 */
.L_x_35:
[----:B------:R-:W-:-:S04]  /*2b90*/  LOP3.LUT R14, R17, 0x80000000, R14, 0x48, !PT ;  /* 0x80000000110e7812 */ /* 0x000fc800078e480e */
[----:B------:R-:W-:Y:S01]  /*2ba0*/  LOP3.LUT R14, R14, 0x7f800000, RZ, 0xfc, !PT ;  /* 0x7f8000000e0e7812 */ /* 0x000fe200078efcff */
[----:B------:R-:W-:Y:S06]  /*2bb0*/  BRA `(.L_x_38) ;  /* 0x0000000000147947 */ /* 0x000fec0003800000 */
.L_x_34:
[----:B------:R-:W-:Y:S01]  /*2bc0*/  LOP3.LUT R14, R17, 0x80000000, R14, 0x48, !PT ;  /* 0x80000000110e7812 */ /* 0x000fe200078e480e */
[----:B------:R-:W-:Y:S06]  /*2bd0*/  BRA `(.L_x_38) ;  /* 0x00000000000c7947 */ /* 0x000fec0003800000 */
.L_x_33:
[----:B------:R-:W0:Y:S01]  /*2be0*/  MUFU.RSQ R14, -QNAN ;  /* 0xffc00000000e7908 */ /* 0x000e220000001400 */
[----:B------:R-:W-:Y:S05]  /*2bf0*/  BRA `(.L_x_38) ;  /* 0x0000000000047947 */ /* 0x000fea0003800000 */
.L_x_32:
[----:B------:R-:W-:-:S07]  /*2c00*/  FADD.FTZ R14, R14, R17 ;  /* 0x000000110e0e7221 */ /* 0x000fce0000010000 */
.L_x_38:
[----:B------:R-:W-:Y:S01]  /*2c10*/  HFMA2 R15, -RZ, RZ, 0, 0 ;  /* 0x00000000ff0f7431 */ /* 0x000fe200000001ff */
[----:B0-----:R-:W-:Y:S02]  /*2c20*/  MOV R17, R14 ;  /* 0x0000000e00117202 */ /* 0x001fe40000000f00 */
[----:B------:R-:W-:-:S04]  /*2c30*/  MOV R14, R16 ;  /* 0x00000010000e7202 */ /* 0x000fc80000000f00 */
[----:B------:R-:W-:Y:S05]  /*2c40*/  RET.REL.NODEC R14 `(_Z7computefifiifffffffPffffffffffS_S_ffffffffff) ;  /* 0xffffffd00eec7950 */ /* 0x000fea0003c3ffff */
.L_x_39:
[----:B------:R-:W-:-:S00]  /*2c50*/  BRA `(.L_x_39) ;  /* 0xfffffffc00fc7947 */ /* 0x000fc0000383ffff */
[----:B------:R-:W-:-:S00]  /*2c60*/  NOP ;  /* 0x0000000000007918 */ /* 0x000fc00000000000 */
        /* <DEDUP_REMOVED lines=9> */
.L_x_40:


//--------------------- .nv.global.init           --------------------------
	.section	.nv.global.init,"aw",@progbits
.nv.global.init:
	.type		$str,@object
	.size		$str,(.L_0 - $str)
$str:
        /*0000*/ 	.byte	0x25, 0x2e, 0x31, 0x37, 0x67, 0x0a, 0x00
.L_0:


//--------------------- .nv.shared.reserved.0     --------------------------
	.section	.nv.shared.reserved.0,"aw",@nobits
	.weak		__nv_reservedSMEM_offset_0_alias
	.size		__nv_reservedSMEM_offset_0_alias, 0, 64
	.other		__nv_reservedSMEM_offset_0_alias,@"STO_CUDA_RESERVED_SHARED STV_DEFAULT"
__nv_reservedSMEM_offset_0_alias:
	.zero		0
	.zero		64


//--------------------- .nv.constant0._Z7computefifiifffffffPffffffffffS_S_ffffffffff --------------------------
	.section	.nv.constant0._Z7computefifiifffffffPffffffffffS_S_ffffffffff,"a",@progbits
	.sectionflags	@""
	.align	4
.nv.constant0._Z7computefifiifffffffPffffffffffS_S_ffffffffff:
	.zero		1048


//--------------------- SYMBOLS --------------------------

	.type		.nv.reservedSmem.offset0,@object
	.size		.nv.reservedSmem.offset0,0x4
	.type		vprintf,@function
